//
// Generated by NVIDIA NVVM Compiler
//
// Compiler Build ID: CL-36424714
// Cuda compilation tools, release 13.0, V13.0.88
// Based on NVVM 20.0.0
//

.version 9.0
.target sm_100
.address_size 64

	// .globl	_Z8testRandP17curandStateXORWOWi
.extern .func  (.param .b32 func_retval0) vprintf
(
	.param .b64 vprintf_param_0,
	.param .b64 vprintf_param_1
)
;
.global .align 4 .b8 precalc_xorwow_matrix[102400];
.global .align 4 .b8 precalc_xorwow_offset_matrix[102400];
.global .align 4 .b8 mrg32k3aM1[2304];
.global .align 4 .b8 mrg32k3aM2[2304];
.global .align 4 .b8 mrg32k3aM1SubSeq[2016];
.global .align 4 .b8 mrg32k3aM2SubSeq[2016];
.global .align 4 .b8 mrg32k3aM1Seq[2304];
.global .align 4 .b8 mrg32k3aM2Seq[2304];
.const .align 8 .b8 __cr_lgamma_table[72];
.global .align 1 .b8 _ZN34_INTERNAL_8eaf0559_4_k_cu_65e2f8a34cuda3std3__45__cpo5beginE[1];
.global .align 1 .b8 _ZN34_INTERNAL_8eaf0559_4_k_cu_65e2f8a34cuda3std3__45__cpo3endE[1];
.global .align 1 .b8 _ZN34_INTERNAL_8eaf0559_4_k_cu_65e2f8a34cuda3std3__45__cpo6cbeginE[1];
.global .align 1 .b8 _ZN34_INTERNAL_8eaf0559_4_k_cu_65e2f8a34cuda3std3__45__cpo4cendE[1];
.global .align 1 .b8 _ZN34_INTERNAL_8eaf0559_4_k_cu_65e2f8a34cuda3std3__45__cpo6rbeginE[1];
.global .align 1 .b8 _ZN34_INTERNAL_8eaf0559_4_k_cu_65e2f8a34cuda3std3__45__cpo4rendE[1];
.global .align 1 .b8 _ZN34_INTERNAL_8eaf0559_4_k_cu_65e2f8a34cuda3std3__45__cpo7crbeginE[1];
.global .align 1 .b8 _ZN34_INTERNAL_8eaf0559_4_k_cu_65e2f8a34cuda3std3__45__cpo5crendE[1];
.global .align 1 .b8 _ZN34_INTERNAL_8eaf0559_4_k_cu_65e2f8a34cuda3std3__436_GLOBAL__N__8eaf0559_4_k_cu_65e2f8a36ignoreE[1];
.global .align 1 .b8 _ZN34_INTERNAL_8eaf0559_4_k_cu_65e2f8a34cuda3std3__419piecewise_constructE[1];
.global .align 1 .b8 _ZN34_INTERNAL_8eaf0559_4_k_cu_65e2f8a34cuda3std3__48in_placeE[1];
.global .align 1 .b8 _ZN34_INTERNAL_8eaf0559_4_k_cu_65e2f8a34cuda3std3__420unreachable_sentinelE[1];
.global .align 1 .b8 _ZN34_INTERNAL_8eaf0559_4_k_cu_65e2f8a34cuda3std3__47nulloptE[1];
.global .align 1 .b8 _ZN34_INTERNAL_8eaf0559_4_k_cu_65e2f8a34cuda3std3__48unexpectE[1];
.global .align 1 .b8 _ZN34_INTERNAL_8eaf0559_4_k_cu_65e2f8a34cuda3std6ranges3__45__cpo4swapE[1];
.global .align 1 .b8 _ZN34_INTERNAL_8eaf0559_4_k_cu_65e2f8a34cuda3std6ranges3__45__cpo9iter_moveE[1];
.global .align 1 .b8 _ZN34_INTERNAL_8eaf0559_4_k_cu_65e2f8a34cuda3std6ranges3__45__cpo5beginE[1];
.global .align 1 .b8 _ZN34_INTERNAL_8eaf0559_4_k_cu_65e2f8a34cuda3std6ranges3__45__cpo3endE[1];
.global .align 1 .b8 _ZN34_INTERNAL_8eaf0559_4_k_cu_65e2f8a34cuda3std6ranges3__45__cpo6cbeginE[1];
.global .align 1 .b8 _ZN34_INTERNAL_8eaf0559_4_k_cu_65e2f8a34cuda3std6ranges3__45__cpo4cendE[1];
.global .align 1 .b8 _ZN34_INTERNAL_8eaf0559_4_k_cu_65e2f8a34cuda3std6ranges3__45__cpo7advanceE[1];
.global .align 1 .b8 _ZN34_INTERNAL_8eaf0559_4_k_cu_65e2f8a34cuda3std6ranges3__45__cpo9iter_swapE[1];
.global .align 1 .b8 _ZN34_INTERNAL_8eaf0559_4_k_cu_65e2f8a34cuda3std6ranges3__45__cpo4nextE[1];
.global .align 1 .b8 _ZN34_INTERNAL_8eaf0559_4_k_cu_65e2f8a34cuda3std6ranges3__45__cpo4prevE[1];
.global .align 1 .b8 _ZN34_INTERNAL_8eaf0559_4_k_cu_65e2f8a34cuda3std6ranges3__45__cpo4dataE[1];
.global .align 1 .b8 _ZN34_INTERNAL_8eaf0559_4_k_cu_65e2f8a34cuda3std6ranges3__45__cpo5cdataE[1];
.global .align 1 .b8 _ZN34_INTERNAL_8eaf0559_4_k_cu_65e2f8a34cuda3std6ranges3__45__cpo4sizeE[1];
.global .align 1 .b8 _ZN34_INTERNAL_8eaf0559_4_k_cu_65e2f8a34cuda3std6ranges3__45__cpo5ssizeE[1];
.global .align 1 .b8 _ZN34_INTERNAL_8eaf0559_4_k_cu_65e2f8a34cuda3std6ranges3__45__cpo8distanceE[1];
.global .align 1 .b8 _ZN34_INTERNAL_8eaf0559_4_k_cu_65e2f8a36thrust24THRUST_300001_SM_1000_NS8cuda_cub3parE[1];
.global .align 1 .b8 _ZN34_INTERNAL_8eaf0559_4_k_cu_65e2f8a36thrust24THRUST_300001_SM_1000_NS8cuda_cub10par_nosyncE[1];
.global .align 1 .b8 _ZN34_INTERNAL_8eaf0559_4_k_cu_65e2f8a36thrust24THRUST_300001_SM_1000_NS6system6detail10sequential3seqE[1];
.global .align 1 .b8 _ZN34_INTERNAL_8eaf0559_4_k_cu_65e2f8a36thrust24THRUST_300001_SM_1000_NS12placeholders2_1E[1];
.global .align 1 .b8 _ZN34_INTERNAL_8eaf0559_4_k_cu_65e2f8a36thrust24THRUST_300001_SM_1000_NS12placeholders2_2E[1];
.global .align 1 .b8 _ZN34_INTERNAL_8eaf0559_4_k_cu_65e2f8a36thrust24THRUST_300001_SM_1000_NS12placeholders2_3E[1];
.global .align 1 .b8 _ZN34_INTERNAL_8eaf0559_4_k_cu_65e2f8a36thrust24THRUST_300001_SM_1000_NS12placeholders2_4E[1];
.global .align 1 .b8 _ZN34_INTERNAL_8eaf0559_4_k_cu_65e2f8a36thrust24THRUST_300001_SM_1000_NS12placeholders2_5E[1];
.global .align 1 .b8 _ZN34_INTERNAL_8eaf0559_4_k_cu_65e2f8a36thrust24THRUST_300001_SM_1000_NS12placeholders2_6E[1];
.global .align 1 .b8 _ZN34_INTERNAL_8eaf0559_4_k_cu_65e2f8a36thrust24THRUST_300001_SM_1000_NS12placeholders2_7E[1];
.global .align 1 .b8 _ZN34_INTERNAL_8eaf0559_4_k_cu_65e2f8a36thrust24THRUST_300001_SM_1000_NS12placeholders2_8E[1];
.global .align 1 .b8 _ZN34_INTERNAL_8eaf0559_4_k_cu_65e2f8a36thrust24THRUST_300001_SM_1000_NS12placeholders2_9E[1];
.global .align 1 .b8 _ZN34_INTERNAL_8eaf0559_4_k_cu_65e2f8a36thrust24THRUST_300001_SM_1000_NS12placeholders3_10E[1];
.global .align 1 .b8 _ZN34_INTERNAL_8eaf0559_4_k_cu_65e2f8a36thrust24THRUST_300001_SM_1000_NS3seqE[1];
.global .align 1 .b8 $str[17] = {73, 100, 32, 37, 105, 44, 32, 118, 97, 108, 117, 101, 32, 37, 102, 10};

.visible .entry _Z8testRandP17curandStateXORWOWi(
	.param .u64 .ptr .align 1 _Z8testRandP17curandStateXORWOWi_param_0,
	.param .u32 _Z8testRandP17curandStateXORWOWi_param_1
)
{
	.local .align 16 .b8 	__local_depot0[16];
	.reg .b64 	%SP;
	.reg .b64 	%SPL;
	.reg .b32 	%r<22>;
	.reg .b32 	%f<3>;
	.reg .b64 	%rd<9>;
	.reg .b64 	%fd<3>;

	mov.u64 	%SPL, __local_depot0;
	cvta.local.u64 	%SP, %SPL;
	ld.param.u64 	%rd1, [_Z8testRandP17curandStateXORWOWi_param_0];
	cvta.to.global.u64 	%rd2, %rd1;
	add.u64 	%rd3, %SP, 0;
	add.u64 	%rd4, %SPL, 0;
	mov.u32 	%r1, %tid.x;
	mov.u32 	%r2, %ctaid.x;
	mov.u32 	%r3, %ntid.x;
	mad.lo.s32 	%r4, %r2, %r3, %r1;
	mul.wide.s32 	%rd5, %r4, 48;
	add.s64 	%rd6, %rd2, %rd5;
	ld.global.v2.u32 	{%r5, %r6}, [%rd6];
	shr.u32 	%r7, %r6, 2;
	xor.b32  	%r8, %r7, %r6;
	ld.global.v2.u32 	{%r9, %r10}, [%rd6+8];
	ld.global.v2.u32 	{%r11, %r12}, [%rd6+16];
	st.global.v2.u32 	[%rd6+8], {%r10, %r11};
	shl.b32 	%r13, %r12, 4;
	shl.b32 	%r14, %r8, 1;
	xor.b32  	%r15, %r14, %r13;
	xor.b32  	%r16, %r15, %r8;
	xor.b32  	%r17, %r16, %r12;
	st.global.v2.u32 	[%rd6+16], {%r12, %r17};
	add.s32 	%r18, %r5, 362437;
	st.global.v2.u32 	[%rd6], {%r18, %r9};
	add.s32 	%r19, %r17, %r18;
	cvt.rn.f32.u32 	%f1, %r19;
	fma.rn.f32 	%f2, %f1, 0f2F800000, 0f2F000000;
	cvt.f64.f32 	%fd1, %f2;
	fma.rn.f64 	%fd2, %fd1, 0d40247AE147AE147B, 0dC0147AE147AE147B;
	st.local.u32 	[%rd4], %r4;
	st.local.f64 	[%rd4+8], %fd2;
	mov.u64 	%rd7, $str;
	cvta.global.u64 	%rd8, %rd7;
	{ // callseq 0, 0
	.param .b64 param0;
	st.param.b64 	[param0], %rd8;
	.param .b64 param1;
	st.param.b64 	[param1], %rd3;
	.param .b32 retval0;
	call.uni (retval0), 
	vprintf, 
	(
	param0, 
	param1
	);
	ld.param.b32 	%r20, [retval0];
	} // callseq 0
	ret;

}
	// .globl	_Z12setup_kernelP17curandStateXORWOWm
.visible .entry _Z12setup_kernelP17curandStateXORWOWm(
	.param .u64 .ptr .align 1 _Z12setup_kernelP17curandStateXORWOWm_param_0,
	.param .u64 _Z12setup_kernelP17curandStateXORWOWm_param_1
)
{
	.reg .pred 	%p<24>;
	.reg .b32 	%r<413>;
	.reg .b64 	%rd<19>;

	ld.param.u64 	%rd8, [_Z12setup_kernelP17curandStateXORWOWm_param_0];
	ld.param.u64 	%rd9, [_Z12setup_kernelP17curandStateXORWOWm_param_1];
	cvta.to.global.u64 	%rd10, %rd8;
	mov.u32 	%r182, %tid.x;
	mov.u32 	%r183, %ctaid.x;
	mov.u32 	%r184, %ntid.x;
	mad.lo.s32 	%r185, %r183, %r184, %r182;
	cvt.s64.s32 	%rd18, %r185;
	mul.wide.s32 	%rd11, %r185, 48;
	add.s64 	%rd2, %rd10, %rd11;
	cvt.u32.u64 	%r186, %rd9;
	xor.b32  	%r187, %r186, -1429050551;
	mul.lo.s32 	%r188, %r187, 1099087573;
	{ .reg .b32 tmp; mov.b64 {tmp, %r189}, %rd9; }
	xor.b32  	%r190, %r189, -136515619;
	mul.lo.s32 	%r191, %r190, -1703105765;
	add.s32 	%r192, %r188, %r191;
	add.s32 	%r193, %r192, 6615241;
	add.s32 	%r194, %r188, 123456789;
	st.global.v2.u32 	[%rd2], {%r193, %r194};
	xor.b32  	%r195, %r188, 362436069;
	add.s32 	%r196, %r191, 521288629;
	st.global.v2.u32 	[%rd2+8], {%r195, %r196};
	xor.b32  	%r197, %r191, 88675123;
	add.s32 	%r198, %r188, 5783321;
	st.global.v2.u32 	[%rd2+16], {%r197, %r198};
	setp.eq.s32 	%p1, %r185, 0;
	@%p1 bra 	$L__BB1_42;
	mov.b32 	%r319, 0;
$L__BB1_2:
	and.b64  	%rd4, %rd18, 3;
	setp.eq.s64 	%p2, %rd4, 0;
	@%p2 bra 	$L__BB1_41;
	mul.wide.u32 	%rd12, %r319, 3200;
	mov.u64 	%rd13, precalc_xorwow_matrix;
	add.s64 	%rd5, %rd13, %rd12;
	cvt.u32.u64 	%r2, %rd4;
	mov.b32 	%r320, 0;
$L__BB1_4:
	mov.b32 	%r333, 0;
	mov.u32 	%r334, %r333;
	mov.u32 	%r335, %r333;
	mov.u32 	%r336, %r333;
	mov.u32 	%r337, %r333;
	mov.u32 	%r326, %r333;
$L__BB1_5:
	mul.wide.u32 	%rd14, %r326, 4;
	add.s64 	%rd15, %rd2, %rd14;
	ld.global.u32 	%r10, [%rd15+4];
	shl.b32 	%r11, %r326, 5;
	mov.b32 	%r332, 0;
$L__BB1_6:
	.pragma "nounroll";
	shr.u32 	%r203, %r10, %r332;
	and.b32  	%r204, %r203, 1;
	setp.eq.b32 	%p3, %r204, 1;
	not.pred 	%p4, %p3;
	add.s32 	%r205, %r11, %r332;
	mul.lo.s32 	%r206, %r205, 5;
	mul.wide.u32 	%rd16, %r206, 4;
	add.s64 	%rd6, %rd5, %rd16;
	@%p4 bra 	$L__BB1_8;
	ld.global.u32 	%r207, [%rd6];
	xor.b32  	%r337, %r337, %r207;
	ld.global.u32 	%r208, [%rd6+4];
	xor.b32  	%r336, %r336, %r208;
	ld.global.u32 	%r209, [%rd6+8];
	xor.b32  	%r335, %r335, %r209;
	ld.global.u32 	%r210, [%rd6+12];
	xor.b32  	%r334, %r334, %r210;
	ld.global.u32 	%r211, [%rd6+16];
	xor.b32  	%r333, %r333, %r211;
$L__BB1_8:
	and.b32  	%r213, %r203, 2;
	setp.eq.s32 	%p5, %r213, 0;
	@%p5 bra 	$L__BB1_10;
	ld.global.u32 	%r214, [%rd6+20];
	xor.b32  	%r337, %r337, %r214;
	ld.global.u32 	%r215, [%rd6+24];
	xor.b32  	%r336, %r336, %r215;
	ld.global.u32 	%r216, [%rd6+28];
	xor.b32  	%r335, %r335, %r216;
	ld.global.u32 	%r217, [%rd6+32];
	xor.b32  	%r334, %r334, %r217;
	ld.global.u32 	%r218, [%rd6+36];
	xor.b32  	%r333, %r333, %r218;
$L__BB1_10:
	and.b32  	%r220, %r203, 4;
	setp.eq.s32 	%p6, %r220, 0;
	@%p6 bra 	$L__BB1_12;
	ld.global.u32 	%r221, [%rd6+40];
	xor.b32  	%r337, %r337, %r221;
	ld.global.u32 	%r222, [%rd6+44];
	xor.b32  	%r336, %r336, %r222;
	ld.global.u32 	%r223, [%rd6+48];
	xor.b32  	%r335, %r335, %r223;
	ld.global.u32 	%r224, [%rd6+52];
	xor.b32  	%r334, %r334, %r224;
	ld.global.u32 	%r225, [%rd6+56];
	xor.b32  	%r333, %r333, %r225;
$L__BB1_12:
	and.b32  	%r227, %r203, 8;
	setp.eq.s32 	%p7, %r227, 0;
	@%p7 bra 	$L__BB1_14;
	ld.global.u32 	%r228, [%rd6+60];
	xor.b32  	%r337, %r337, %r228;
	ld.global.u32 	%r229, [%rd6+64];
	xor.b32  	%r336, %r336, %r229;
	ld.global.u32 	%r230, [%rd6+68];
	xor.b32  	%r335, %r335, %r230;
	ld.global.u32 	%r231, [%rd6+72];
	xor.b32  	%r334, %r334, %r231;
	ld.global.u32 	%r232, [%rd6+76];
	xor.b32  	%r333, %r333, %r232;
$L__BB1_14:
	and.b32  	%r234, %r203, 16;
	setp.eq.s32 	%p8, %r234, 0;
	@%p8 bra 	$L__BB1_16;
	ld.global.u32 	%r235, [%rd6+80];
	xor.b32  	%r337, %r337, %r235;
	ld.global.u32 	%r236, [%rd6+84];
	xor.b32  	%r336, %r336, %r236;
	ld.global.u32 	%r237, [%rd6+88];
	xor.b32  	%r335, %r335, %r237;
	ld.global.u32 	%r238, [%rd6+92];
	xor.b32  	%r334, %r334, %r238;
	ld.global.u32 	%r239, [%rd6+96];
	xor.b32  	%r333, %r333, %r239;
$L__BB1_16:
	and.b32  	%r241, %r203, 32;
	setp.eq.s32 	%p9, %r241, 0;
	@%p9 bra 	$L__BB1_18;
	ld.global.u32 	%r242, [%rd6+100];
	xor.b32  	%r337, %r337, %r242;
	ld.global.u32 	%r243, [%rd6+104];
	xor.b32  	%r336, %r336, %r243;
	ld.global.u32 	%r244, [%rd6+108];
	xor.b32  	%r335, %r335, %r244;
	ld.global.u32 	%r245, [%rd6+112];
	xor.b32  	%r334, %r334, %r245;
	ld.global.u32 	%r246, [%rd6+116];
	xor.b32  	%r333, %r333, %r246;
$L__BB1_18:
	and.b32  	%r248, %r203, 64;
	setp.eq.s32 	%p10, %r248, 0;
	@%p10 bra 	$L__BB1_20;
	ld.global.u32 	%r249, [%rd6+120];
	xor.b32  	%r337, %r337, %r249;
	ld.global.u32 	%r250, [%rd6+124];
	xor.b32  	%r336, %r336, %r250;
	ld.global.u32 	%r251, [%rd6+128];
	xor.b32  	%r335, %r335, %r251;
	ld.global.u32 	%r252, [%rd6+132];
	xor.b32  	%r334, %r334, %r252;
	ld.global.u32 	%r253, [%rd6+136];
	xor.b32  	%r333, %r333, %r253;
$L__BB1_20:
	and.b32  	%r255, %r203, 128;
	setp.eq.s32 	%p11, %r255, 0;
	@%p11 bra 	$L__BB1_22;
	ld.global.u32 	%r256, [%rd6+140];
	xor.b32  	%r337, %r337, %r256;
	ld.global.u32 	%r257, [%rd6+144];
	xor.b32  	%r336, %r336, %r257;
	ld.global.u32 	%r258, [%rd6+148];
	xor.b32  	%r335, %r335, %r258;
	ld.global.u32 	%r259, [%rd6+152];
	xor.b32  	%r334, %r334, %r259;
	ld.global.u32 	%r260, [%rd6+156];
	xor.b32  	%r333, %r333, %r260;
$L__BB1_22:
	and.b32  	%r262, %r203, 256;
	setp.eq.s32 	%p12, %r262, 0;
	@%p12 bra 	$L__BB1_24;
	ld.global.u32 	%r263, [%rd6+160];
	xor.b32  	%r337, %r337, %r263;
	ld.global.u32 	%r264, [%rd6+164];
	xor.b32  	%r336, %r336, %r264;
	ld.global.u32 	%r265, [%rd6+168];
	xor.b32  	%r335, %r335, %r265;
	ld.global.u32 	%r266, [%rd6+172];
	xor.b32  	%r334, %r334, %r266;
	ld.global.u32 	%r267, [%rd6+176];
	xor.b32  	%r333, %r333, %r267;
$L__BB1_24:
	and.b32  	%r269, %r203, 512;
	setp.eq.s32 	%p13, %r269, 0;
	@%p13 bra 	$L__BB1_26;
	ld.global.u32 	%r270, [%rd6+180];
	xor.b32  	%r337, %r337, %r270;
	ld.global.u32 	%r271, [%rd6+184];
	xor.b32  	%r336, %r336, %r271;
	ld.global.u32 	%r272, [%rd6+188];
	xor.b32  	%r335, %r335, %r272;
	ld.global.u32 	%r273, [%rd6+192];
	xor.b32  	%r334, %r334, %r273;
	ld.global.u32 	%r274, [%rd6+196];
	xor.b32  	%r333, %r333, %r274;
$L__BB1_26:
	and.b32  	%r276, %r203, 1024;
	setp.eq.s32 	%p14, %r276, 0;
	@%p14 bra 	$L__BB1_28;
	ld.global.u32 	%r277, [%rd6+200];
	xor.b32  	%r337, %r337, %r277;
	ld.global.u32 	%r278, [%rd6+204];
	xor.b32  	%r336, %r336, %r278;
	ld.global.u32 	%r279, [%rd6+208];
	xor.b32  	%r335, %r335, %r279;
	ld.global.u32 	%r280, [%rd6+212];
	xor.b32  	%r334, %r334, %r280;
	ld.global.u32 	%r281, [%rd6+216];
	xor.b32  	%r333, %r333, %r281;
$L__BB1_28:
	and.b32  	%r283, %r203, 2048;
	setp.eq.s32 	%p15, %r283, 0;
	@%p15 bra 	$L__BB1_30;
	ld.global.u32 	%r284, [%rd6+220];
	xor.b32  	%r337, %r337, %r284;
	ld.global.u32 	%r285, [%rd6+224];
	xor.b32  	%r336, %r336, %r285;
	ld.global.u32 	%r286, [%rd6+228];
	xor.b32  	%r335, %r335, %r286;
	ld.global.u32 	%r287, [%rd6+232];
	xor.b32  	%r334, %r334, %r287;
	ld.global.u32 	%r288, [%rd6+236];
	xor.b32  	%r333, %r333, %r288;
$L__BB1_30:
	and.b32  	%r290, %r203, 4096;
	setp.eq.s32 	%p16, %r290, 0;
	@%p16 bra 	$L__BB1_32;
	ld.global.u32 	%r291, [%rd6+240];
	xor.b32  	%r337, %r337, %r291;
	ld.global.u32 	%r292, [%rd6+244];
	xor.b32  	%r336, %r336, %r292;
	ld.global.u32 	%r293, [%rd6+248];
	xor.b32  	%r335, %r335, %r293;
	ld.global.u32 	%r294, [%rd6+252];
	xor.b32  	%r334, %r334, %r294;
	ld.global.u32 	%r295, [%rd6+256];
	xor.b32  	%r333, %r333, %r295;
$L__BB1_32:
	and.b32  	%r297, %r203, 8192;
	setp.eq.s32 	%p17, %r297, 0;
	@%p17 bra 	$L__BB1_34;
	ld.global.u32 	%r298, [%rd6+260];
	xor.b32  	%r337, %r337, %r298;
	ld.global.u32 	%r299, [%rd6+264];
	xor.b32  	%r336, %r336, %r299;
	ld.global.u32 	%r300, [%rd6+268];
	xor.b32  	%r335, %r335, %r300;
	ld.global.u32 	%r301, [%rd6+272];
	xor.b32  	%r334, %r334, %r301;
	ld.global.u32 	%r302, [%rd6+276];
	xor.b32  	%r333, %r333, %r302;
$L__BB1_34:
	and.b32  	%r304, %r203, 16384;
	setp.eq.s32 	%p18, %r304, 0;
	@%p18 bra 	$L__BB1_36;
	ld.global.u32 	%r305, [%rd6+280];
	xor.b32  	%r337, %r337, %r305;
	ld.global.u32 	%r306, [%rd6+284];
	xor.b32  	%r336, %r336, %r306;
	ld.global.u32 	%r307, [%rd6+288];
	xor.b32  	%r335, %r335, %r307;
	ld.global.u32 	%r308, [%rd6+292];
	xor.b32  	%r334, %r334, %r308;
	ld.global.u32 	%r309, [%rd6+296];
	xor.b32  	%r333, %r333, %r309;
$L__BB1_36:
	and.b32  	%r311, %r203, 32768;
	setp.eq.s32 	%p19, %r311, 0;
	@%p19 bra 	$L__BB1_38;
	ld.global.u32 	%r312, [%rd6+300];
	xor.b32  	%r337, %r337, %r312;
	ld.global.u32 	%r313, [%rd6+304];
	xor.b32  	%r336, %r336, %r313;
	ld.global.u32 	%r314, [%rd6+308];
	xor.b32  	%r335, %r335, %r314;
	ld.global.u32 	%r315, [%rd6+312];
	xor.b32  	%r334, %r334, %r315;
	ld.global.u32 	%r316, [%rd6+316];
	xor.b32  	%r333, %r333, %r316;
$L__BB1_38:
	add.s32 	%r332, %r332, 16;
	setp.ne.s32 	%p20, %r332, 32;
	@%p20 bra 	$L__BB1_6;
	mad.lo.s32 	%r317, %r326, -31, %r11;
	add.s32 	%r326, %r317, 1;
	setp.ne.s32 	%p21, %r326, 5;
	@%p21 bra 	$L__BB1_5;
	st.global.u32 	[%rd2+4], %r337;
	st.global.u32 	[%rd2+8], %r336;
	st.global.u32 	[%rd2+12], %r335;
	st.global.u32 	[%rd2+16], %r334;
	st.global.u32 	[%rd2+20], %r333;
	add.s32 	%r320, %r320, 1;
	setp.lt.u32 	%p22, %r320, %r2;
	@%p22 bra 	$L__BB1_4;
$L__BB1_41:
	shr.u64 	%rd7, %rd18, 2;
	add.s32 	%r319, %r319, 1;
	setp.gt.u64 	%p23, %rd18, 3;
	mov.u64 	%rd18, %rd7;
	@%p23 bra 	$L__BB1_2;
$L__BB1_42:
	mov.b32 	%r318, 0;
	st.global.v2.u32 	[%rd2+24], {%r318, %r318};
	st.global.u32 	[%rd2+32], %r318;
	mov.b64 	%rd17, 0;
	st.global.u64 	[%rd2+40], %rd17;
	ret;

}
	// .globl	_ZN3cub18CUB_300001_SM_10006detail11EmptyKernelIvEEvv
.visible .entry _ZN3cub18CUB_300001_SM_10006detail11EmptyKernelIvEEvv()
{


	ret;

}


// ===== COMPILED SASS (sm_100) =====

	.target	sm_100

	.elftype	@"ET_EXEC"


//--------------------- .note.nv.tkinfo           --------------------------
	.section	.note.nv.tkinfo,"",@"SHT_NOTE"
	.sectionflags	@"SHF_NOTE_NV_TKINFO"
	.tkinfo
        /*0018*/ 	.word	0x00000002
        /*0030*/ 	.string	""
        /*0030*/ 	.string	"ptxas"
        /*0030*/ 	.string	"Cuda compilation tools, release 13.0, V13.0.88"
        /*0030*/ 	.string	"Build cuda_13.0.r13.0/compiler.36424714_0"
        /*0030*/ 	.string	"-arch sm_100 -m 64 "



//--------------------- .note.nv.cuinfo           --------------------------
	.section	.note.nv.cuinfo,"",@"SHT_NOTE"
	.sectionflags	@"SHF_NOTE_NV_CUINFO"
        /*0018*/ 	.short	0x0002
        /*001a*/ 	.short	0x0064
        /*001c*/ 	.short	0x0082
	.zero		2


//--------------------- .nv.info                  --------------------------
	.section	.nv.info,"",@"SHT_CUDA_INFO"
	.align	4


	//----- nvinfo : EIATTR_REGCOUNT
	.align		4
        /*0000*/ 	.byte	0x04, 0x2f
        /*0002*/ 	.short	(.L_54 - .L_53)
	.align		4
.L_53:
        /*0004*/ 	.word	index@(_Z8testRandP17curandStateXORWOWi)
        /*0008*/ 	.word	0x00000018


	//----- nvinfo : EIATTR_FRAME_SIZE
	.align		4
.L_54:
        /*000c*/ 	.byte	0x04, 0x11
        /*000e*/ 	.short	(.L_56 - .L_55)
	.align		4
.L_55:
        /*0010*/ 	.word	index@(_Z8testRandP17curandStateXORWOWi)
        /*0014*/ 	.word	0x00000010


	//----- nvinfo : EIATTR_REGCOUNT
	.align		4
.L_56:
        /*0018*/ 	.byte	0x04, 0x2f
        /*001a*/ 	.short	(.L_58 - .L_57)
	.align		4
.L_57:
        /*001c*/ 	.word	index@(_Z12setup_kernelP17curandStateXORWOWm)
        /*0020*/ 	.word	0x0000001f


	//----- nvinfo : EIATTR_FRAME_SIZE
	.align		4
.L_58:
        /*0024*/ 	.byte	0x04, 0x11
        /*0026*/ 	.short	(.L_60 - .L_59)
	.align		4
.L_59:
        /*0028*/ 	.word	index@(_Z12setup_kernelP17curandStateXORWOWm)
        /*002c*/ 	.word	0x00000000


	//----- nvinfo : EIATTR_REGCOUNT
	.align		4
.L_60:
        /*0030*/ 	.byte	0x04, 0x2f
        /*0032*/ 	.short	(.L_62 - .L_61)
	.align		4
.L_61:
        /*0034*/ 	.word	index@(_ZN3cub18CUB_300001_SM_10006detail11EmptyKernelIvEEvv)
        /*0038*/ 	.word	0x00000004


	//----- nvinfo : EIATTR_FRAME_SIZE
	.align		4
.L_62:
        /*003c*/ 	.byte	0x04, 0x11
        /*003e*/ 	.short	(.L_64 - .L_63)
	.align		4
.L_63:
        /*0040*/ 	.word	index@(_ZN3cub18CUB_300001_SM_10006detail11EmptyKernelIvEEvv)
        /*0044*/ 	.word	0x00000000


	//----- nvinfo : EIATTR_MIN_STACK_SIZE
	.align		4
.L_64:
        /*0048*/ 	.byte	0x04, 0x12
        /*004a*/ 	.short	(.L_66 - .L_65)
	.align		4
.L_65:
        /*004c*/ 	.word	index@(_ZN3cub18CUB_300001_SM_10006detail11EmptyKernelIvEEvv)
        /*0050*/ 	.word	0x00000000


	//----- nvinfo : EIATTR_MIN_STACK_SIZE
	.align		4
.L_66:
        /*0054*/ 	.byte	0x04, 0x12
        /*0056*/ 	.short	(.L_68 - .L_67)
	.align		4
.L_67:
        /*0058*/ 	.word	index@(_Z12setup_kernelP17curandStateXORWOWm)
        /*005c*/ 	.word	0x00000000


	//----- nvinfo : EIATTR_MIN_STACK_SIZE
	.align		4
.L_68:
        /*0060*/ 	.byte	0x04, 0x12
        /*0062*/ 	.short	(.L_70 - .L_69)
	.align		4
.L_69:
        /*0064*/ 	.word	index@(_Z8testRandP17curandStateXORWOWi)
        /*0068*/ 	.word	0x00000010
.L_70:


//--------------------- .nv.compat                --------------------------
	.section	.nv.compat,"",@"SHT_CUDA_COMPAT_INFO"
	.align	4
        /*0000*/ 	.byte	0x02, 0x09, 0x00, 0x00, 0x02, 0x02, 0x01, 0x00, 0x02, 0x05, 0x05, 0x00, 0x03, 0x07, 0x01, 0x01
        /*0010*/ 	.byte	0x02, 0x03, 0x00, 0x00, 0x02, 0x06, 0x01, 0x00, 0x04, 0x0b, 0x08, 0x00, 0x01, 0x00, 0x00, 0x00
        /*0020*/ 	.byte	0x00, 0x00, 0x00, 0x00


//--------------------- .nv.info._ZN3cub18CUB_300001_SM_10006detail11EmptyKernelIvEEvv --------------------------
	.section	.nv.info._ZN3cub18CUB_300001_SM_10006detail11EmptyKernelIvEEvv,"",@"SHT_CUDA_INFO"
	.sectionflags	@""
	.align	4


	//----- nvinfo : EIATTR_CUDA_API_VERSION
	.align		4
        /*0000*/ 	.byte	0x04, 0x37
        /*0002*/ 	.short	(.L_72 - .L_71)
.L_71:
        /*0004*/ 	.word	0x00000082


	//----- nvinfo : EIATTR_SPARSE_MMA_MASK
	.align		4
.L_72:
        /*0008*/ 	.byte	0x03, 0x50
        /*000a*/ 	.short	0x0000


	//----- nvinfo : EIATTR_MAXREG_COUNT
	.align		4
        /*000c*/ 	.byte	0x03, 0x1b
        /*000e*/ 	.short	0x00ff


	//----- nvinfo : EIATTR_MERCURY_ISA_VERSION
	.align		4
        /*0010*/ 	.byte	0x03, 0x5f
        /*0012*/ 	.short	0x0101


	//----- nvinfo : EIATTR_VRC_CTA_INIT_COUNT
	.align		4
        /*0014*/ 	.byte	0x02, 0x4a
	.zero		1
	.zero		1


	//----- nvinfo : EIATTR_EXIT_INSTR_OFFSETS
	.align		4
        /*0018*/ 	.byte	0x04, 0x1c
        /*001a*/ 	.short	(.L_74 - .L_73)


	//   ....[0]....
.L_73:
        /*001c*/ 	.word	0x00000010


	//----- nvinfo : EIATTR_SW_WAR
	.align		4
.L_74:
        /*0020*/ 	.byte	0x04, 0x36
        /*0022*/ 	.short	(.L_76 - .L_75)
.L_75:
        /*0024*/ 	.word	0x00000008
.L_76:


//--------------------- .nv.info._Z12setup_kernelP17curandStateXORWOWm --------------------------
	.section	.nv.info._Z12setup_kernelP17curandStateXORWOWm,"",@"SHT_CUDA_INFO"
	.sectionflags	@""
	.align	4


	//----- nvinfo : EIATTR_CUDA_API_VERSION
	.align		4
        /*0000*/ 	.byte	0x04, 0x37
        /*0002*/ 	.short	(.L_78 - .L_77)
.L_77:
        /*0004*/ 	.word	0x00000082


	//----- nvinfo : EIATTR_KPARAM_INFO
	.align		4
.L_78:
        /*0008*/ 	.byte	0x04, 0x17
        /*000a*/ 	.short	(.L_80 - .L_79)
.L_79:
        /*000c*/ 	.word	0x00000000
        /*0010*/ 	.short	0x0001
        /*0012*/ 	.short	0x0008
        /*0014*/ 	.byte	0x00, 0xf0, 0x21, 0x00


	//----- nvinfo : EIATTR_KPARAM_INFO
	.align		4
.L_80:
        /*0018*/ 	.byte	0x04, 0x17
        /*001a*/ 	.short	(.L_82 - .L_81)
.L_81:
        /*001c*/ 	.word	0x00000000
        /*0020*/ 	.short	0x0000
        /*0022*/ 	.short	0x0000
        /*0024*/ 	.byte	0x00, 0xf5, 0x21, 0x00


	//----- nvinfo : EIATTR_SPARSE_MMA_MASK
	.align		4
.L_82:
        /*0028*/ 	.byte	0x03, 0x50
        /*002a*/ 	.short	0x0000


	//----- nvinfo : EIATTR_MAXREG_COUNT
	.align		4
        /*002c*/ 	.byte	0x03, 0x1b
        /*002e*/ 	.short	0x00ff


	//----- nvinfo : EIATTR_MERCURY_ISA_VERSION
	.align		4
        /*0030*/ 	.byte	0x03, 0x5f
        /*0032*/ 	.short	0x0101


	//----- nvinfo : EIATTR_VRC_CTA_INIT_COUNT
	.align		4
        /*0034*/ 	.byte	0x02, 0x4a
	.zero		1
	.zero		1


	//----- nvinfo : EIATTR_EXIT_INSTR_OFFSETS
	.align		4
        /*0038*/ 	.byte	0x04, 0x1c
        /*003a*/ 	.short	(.L_84 - .L_83)


	//   ....[0]....
.L_83:
        /*003c*/ 	.word	0x00000ed0


	//----- nvinfo : EIATTR_CRS_STACK_SIZE
	.align		4
.L_84:
        /*0040*/ 	.byte	0x04, 0x1e
        /*0042*/ 	.short	(.L_86 - .L_85)
.L_85:
        /*0044*/ 	.word	0x00000000


	//----- nvinfo : EIATTR_CBANK_PARAM_SIZE
	.align		4
.L_86:
        /*0048*/ 	.byte	0x03, 0x19
        /*004a*/ 	.short	0x0010


	//----- nvinfo : EIATTR_PARAM_CBANK
	.align		4
        /*004c*/ 	.byte	0x04, 0x0a
        /*004e*/ 	.short	(.L_88 - .L_87)
	.align		4
.L_87:
        /*0050*/ 	.word	index@(.nv.constant0._Z12setup_kernelP17curandStateXORWOWm)
        /*0054*/ 	.short	0x0380
        /*0056*/ 	.short	0x0010


	//----- nvinfo : EIATTR_SW_WAR
	.align		4
.L_88:
        /*0058*/ 	.byte	0x04, 0x36
        /*005a*/ 	.short	(.L_90 - .L_89)
.L_89:
        /*005c*/ 	.word	0x00000008
.L_90:


//--------------------- .nv.info._Z8testRandP17curandStateXORWOWi --------------------------
	.section	.nv.info._Z8testRandP17curandStateXORWOWi,"",@"SHT_CUDA_INFO"
	.sectionflags	@""
	.align	4


	//----- nvinfo : EIATTR_CUDA_API_VERSION
	.align		4
        /*0000*/ 	.byte	0x04, 0x37
        /*0002*/ 	.short	(.L_92 - .L_91)
.L_91:
        /*0004*/ 	.word	0x00000082


	//----- nvinfo : EIATTR_KPARAM_INFO
	.align		4
.L_92:
        /*0008*/ 	.byte	0x04, 0x17
        /*000a*/ 	.short	(.L_94 - .L_93)
.L_93:
        /*000c*/ 	.word	0x00000000
        /*0010*/ 	.short	0x0001
        /*0012*/ 	.short	0x0008
        /*0014*/ 	.byte	0x00, 0xf0, 0x11, 0x00


	//----- nvinfo : EIATTR_KPARAM_INFO
	.align		4
.L_94:
        /*0018*/ 	.byte	0x04, 0x17
        /*001a*/ 	.short	(.L_96 - .L_95)
.L_95:
        /*001c*/ 	.word	0x00000000
        /*0020*/ 	.short	0x0000
        /*0022*/ 	.short	0x0000
        /*0024*/ 	.byte	0x00, 0xf5, 0x21, 0x00


	//----- nvinfo : EIATTR_SPARSE_MMA_MASK
	.align		4
.L_96:
        /*0028*/ 	.byte	0x03, 0x50
        /*002a*/ 	.short	0x0000


	//----- nvinfo : EIATTR_MAXREG_COUNT
	.align		4
        /*002c*/ 	.byte	0x03, 0x1b
        /*002e*/ 	.short	0x00ff


	//----- nvinfo : EIATTR_EXTERNS
	.align		4
        /*0030*/ 	.byte	0x04, 0x0f
        /*0032*/ 	.short	(.L_98 - .L_97)


	//   ....[0]....
	.align		4
.L_97:
        /*0034*/ 	.word	index@(vprintf)


	//----- nvinfo : EIATTR_MERCURY_ISA_VERSION
	.align		4
.L_98:
        /*0038*/ 	.byte	0x03, 0x5f
        /*003a*/ 	.short	0x0101


	//----- nvinfo : EIATTR_VRC_CTA_INIT_COUNT
	.align		4
        /*003c*/ 	.byte	0x02, 0x4a
	.zero		1
	.zero		1


	//----- nvinfo : EIATTR_SYSCALL_OFFSETS
	.align		4
        /*0040*/ 	.byte	0x04, 0x46
        /*0042*/ 	.short	(.L_100 - .L_99)


	//   ....[0]....
.L_99:
        /*0044*/ 	.word	0x00000300


	//----- nvinfo : EIATTR_EXIT_INSTR_OFFSETS
	.align		4
.L_100:
        /*0048*/ 	.byte	0x04, 0x1c
        /*004a*/ 	.short	(.L_102 - .L_101)


	//   ....[0]....
.L_101:
        /*004c*/ 	.word	0x00000310


	//----- nvinfo : EIATTR_CBANK_PARAM_SIZE
	.align		4
.L_102:
        /*0050*/ 	.byte	0x03, 0x19
        /*0052*/ 	.short	0x000c


	//----- nvinfo : EIATTR_PARAM_CBANK
	.align		4
        /*0054*/ 	.byte	0x04, 0x0a
        /*0056*/ 	.short	(.L_104 - .L_103)
	.align		4
.L_103:
        /*0058*/ 	.word	index@(.nv.constant0._Z8testRandP17curandStateXORWOWi)
        /*005c*/ 	.short	0x0380
        /*005e*/ 	.short	0x000c


	//----- nvinfo : EIATTR_SW_WAR
	.align		4
.L_104:
        /*0060*/ 	.byte	0x04, 0x36
        /*0062*/ 	.short	(.L_106 - .L_105)
.L_105:
        /*0064*/ 	.word	0x00000008
.L_106:


//--------------------- .nv.callgraph             --------------------------
	.section	.nv.callgraph,"",@"SHT_CUDA_CALLGRAPH"
	.align	4
	.sectionentsize	8
	.align		4
        /*0000*/ 	.word	0x00000000
	.align		4
        /*0004*/ 	.word	0xffffffff
	.align		4
        /*0008*/ 	.word	index@(_Z8testRandP17curandStateXORWOWi)
	.align		4
        /*000c*/ 	.word	index@(vprintf)
	.align		4
        /*0010*/ 	.word	0x00000000
	.align		4
        /*0014*/ 	.word	0xfffffffe
	.align		4
        /*0018*/ 	.word	0x00000000
	.align		4
        /*001c*/ 	.word	0xfffffffd
	.align		4
        /*0020*/ 	.word	0x00000000
	.align		4
        /*0024*/ 	.word	0xfffffffc


//--------------------- .nv.constant4             --------------------------
	.section	.nv.constant4,"a",@progbits
	.align	8
	.align		8
.nv.constant4:
        /*0000*/ 	.dword	precalc_xorwow_matrix
	.align		8
        /*0008*/ 	.dword	precalc_xorwow_offset_matrix
	.align		8
        /*0010*/ 	.dword	mrg32k3aM1
	.align		8
        /*0018*/ 	.dword	mrg32k3aM2
	.align		8
        /*0020*/ 	.dword	mrg32k3aM1SubSeq
	.align		8
        /*0028*/ 	.dword	mrg32k3aM2SubSeq
	.align		8
        /*0030*/ 	.dword	mrg32k3aM1Seq
	.align		8
        /*0038*/ 	.dword	mrg32k3aM2Seq
	.align		8
        /*0040*/ 	.dword	_ZN34_INTERNAL_8eaf0559_4_k_cu_65e2f8a34cuda3std3__45__cpo5beginE
	.align		8
        /*0048*/ 	.dword	_ZN34_INTERNAL_8eaf0559_4_k_cu_65e2f8a34cuda3std3__45__cpo3endE
	.align		8
        /*0050*/ 	.dword	_ZN34_INTERNAL_8eaf0559_4_k_cu_65e2f8a34cuda3std3__45__cpo6cbeginE
	.align		8
        /*0058*/ 	.dword	_ZN34_INTERNAL_8eaf0559_4_k_cu_65e2f8a34cuda3std3__45__cpo4cendE
	.align		8
        /*0060*/ 	.dword	_ZN34_INTERNAL_8eaf0559_4_k_cu_65e2f8a34cuda3std3__45__cpo6rbeginE
	.align		8
        /*0068*/ 	.dword	_ZN34_INTERNAL_8eaf0559_4_k_cu_65e2f8a34cuda3std3__45__cpo4rendE
	.align		8
        /*0070*/ 	.dword	_ZN34_INTERNAL_8eaf0559_4_k_cu_65e2f8a34cuda3std3__45__cpo7crbeginE
	.align		8
        /*0078*/ 	.dword	_ZN34_INTERNAL_8eaf0559_4_k_cu_65e2f8a34cuda3std3__45__cpo5crendE
	.align		8
        /*0080*/ 	.dword	_ZN34_INTERNAL_8eaf0559_4_k_cu_65e2f8a34cuda3std3__436_GLOBAL__N__8eaf0559_4_k_cu_65e2f8a36ignoreE
	.align		8
        /*0088*/ 	.dword	_ZN34_INTERNAL_8eaf0559_4_k_cu_65e2f8a34cuda3std3__419piecewise_constructE
	.align		8
        /*0090*/ 	.dword	_ZN34_INTERNAL_8eaf0559_4_k_cu_65e2f8a34cuda3std3__48in_placeE
	.align		8
        /*0098*/ 	.dword	_ZN34_INTERNAL_8eaf0559_4_k_cu_65e2f8a34cuda3std3__420unreachable_sentinelE
	.align		8
        /*00a0*/ 	.dword	_ZN34_INTERNAL_8eaf0559_4_k_cu_65e2f8a34cuda3std3__47nulloptE
	.align		8
        /*00a8*/ 	.dword	_ZN34_INTERNAL_8eaf0559_4_k_cu_65e2f8a34cuda3std3__48unexpectE
	.align		8
        /*00b0*/ 	.dword	_ZN34_INTERNAL_8eaf0559_4_k_cu_65e2f8a34cuda3std6ranges3__45__cpo4swapE
	.align		8
        /*00b8*/ 	.dword	_ZN34_INTERNAL_8eaf0559_4_k_cu_65e2f8a34cuda3std6ranges3__45__cpo9iter_moveE
	.align		8
        /*00c0*/ 	.dword	_ZN34_INTERNAL_8eaf0559_4_k_cu_65e2f8a34cuda3std6ranges3__45__cpo5beginE
	.align		8
        /*00c8*/ 	.dword	_ZN34_INTERNAL_8eaf0559_4_k_cu_65e2f8a34cuda3std6ranges3__45__cpo3endE
	.align		8
        /*00d0*/ 	.dword	_ZN34_INTERNAL_8eaf0559_4_k_cu_65e2f8a34cuda3std6ranges3__45__cpo6cbeginE
	.align		8
        /*00d8*/ 	.dword	_ZN34_INTERNAL_8eaf0559_4_k_cu_65e2f8a34cuda3std6ranges3__45__cpo4cendE
	.align		8
        /*00e0*/ 	.dword	_ZN34_INTERNAL_8eaf0559_4_k_cu_65e2f8a34cuda3std6ranges3__45__cpo7advanceE
	.align		8
        /*00e8*/ 	.dword	_ZN34_INTERNAL_8eaf0559_4_k_cu_65e2f8a34cuda3std6ranges3__45__cpo9iter_swapE
	.align		8
        /*00f0*/ 	.dword	_ZN34_INTERNAL_8eaf0559_4_k_cu_65e2f8a34cuda3std6ranges3__45__cpo4nextE
	.align		8
        /*00f8*/ 	.dword	_ZN34_INTERNAL_8eaf0559_4_k_cu_65e2f8a34cuda3std6ranges3__45__cpo4prevE
	.align		8
        /*0100*/ 	.dword	_ZN34_INTERNAL_8eaf0559_4_k_cu_65e2f8a34cuda3std6ranges3__45__cpo4dataE
	.align		8
        /*0108*/ 	.dword	_ZN34_INTERNAL_8eaf0559_4_k_cu_65e2f8a34cuda3std6ranges3__45__cpo5cdataE
	.align		8
        /*0110*/ 	.dword	_ZN34_INTERNAL_8eaf0559_4_k_cu_65e2f8a34cuda3std6ranges3__45__cpo4sizeE
	.align		8
        /*0118*/ 	.dword	_ZN34_INTERNAL_8eaf0559_4_k_cu_65e2f8a34cuda3std6ranges3__45__cpo5ssizeE
	.align		8
        /*0120*/ 	.dword	_ZN34_INTERNAL_8eaf0559_4_k_cu_65e2f8a34cuda3std6ranges3__45__cpo8distanceE
	.align		8
        /*0128*/ 	.dword	_ZN34_INTERNAL_8eaf0559_4_k_cu_65e2f8a36thrust24THRUST_300001_SM_1000_NS8cuda_cub3parE
	.align		8
        /*0130*/ 	.dword	_ZN34_INTERNAL_8eaf0559_4_k_cu_65e2f8a36thrust24THRUST_300001_SM_1000_NS8cuda_cub10par_nosyncE
	.align		8
        /*0138*/ 	.dword	_ZN34_INTERNAL_8eaf0559_4_k_cu_65e2f8a36thrust24THRUST_300001_SM_1000_NS6system6detail10sequential3seqE
	.align		8
        /*0140*/ 	.dword	_ZN34_INTERNAL_8eaf0559_4_k_cu_65e2f8a36thrust24THRUST_300001_SM_1000_NS12placeholders2_1E
	.align		8
        /*0148*/ 	.dword	_ZN34_INTERNAL_8eaf0559_4_k_cu_65e2f8a36thrust24THRUST_300001_SM_1000_NS12placeholders2_2E
	.align		8
        /*0150*/ 	.dword	_ZN34_INTERNAL_8eaf0559_4_k_cu_65e2f8a36thrust24THRUST_300001_SM_1000_NS12placeholders2_3E
	.align		8
        /*0158*/ 	.dword	_ZN34_INTERNAL_8eaf0559_4_k_cu_65e2f8a36thrust24THRUST_300001_SM_1000_NS12placeholders2_4E
	.align		8
        /*0160*/ 	.dword	_ZN34_INTERNAL_8eaf0559_4_k_cu_65e2f8a36thrust24THRUST_300001_SM_1000_NS12placeholders2_5E
	.align		8
        /*0168*/ 	.dword	_ZN34_INTERNAL_8eaf0559_4_k_cu_65e2f8a36thrust24THRUST_300001_SM_1000_NS12placeholders2_6E
	.align		8
        /*0170*/ 	.dword	_ZN34_INTERNAL_8eaf0559_4_k_cu_65e2f8a36thrust24THRUST_300001_SM_1000_NS12placeholders2_7E
	.align		8
        /*0178*/ 	.dword	_ZN34_INTERNAL_8eaf0559_4_k_cu_65e2f8a36thrust24THRUST_300001_SM_1000_NS12placeholders2_8E
	.align		8
        /*0180*/ 	.dword	_ZN34_INTERNAL_8eaf0559_4_k_cu_65e2f8a36thrust24THRUST_300001_SM_1000_NS12placeholders2_9E
	.align		8
        /*0188*/ 	.dword	_ZN34_INTERNAL_8eaf0559_4_k_cu_65e2f8a36thrust24THRUST_300001_SM_1000_NS12placeholders3_10E
	.align		8
        /*0190*/ 	.dword	_ZN34_INTERNAL_8eaf0559_4_k_cu_65e2f8a36thrust24THRUST_300001_SM_1000_NS3seqE
	.align		8
        /*0198*/ 	.dword	$str
	.align		8
        /*01a0*/ 	.dword	vprintf


//--------------------- .nv.constant3             --------------------------
	.section	.nv.constant3,"a",@progbits
	.align	8
.nv.constant3:
	.type		__cr_lgamma_table,@object
	.size		__cr_lgamma_table,(.L_8 - __cr_lgamma_table)
__cr_lgamma_table:
        /*0000*/ 	.byte	0x00, 0x00, 0x00, 0x00, 0x00, 0x00, 0x00, 0x00, 0x00, 0x00, 0x00, 0x00, 0x00, 0x00, 0x00, 0x00
        /*0010*/ 	.byte	0xef, 0x39, 0xfa, 0xfe, 0x42, 0x2e, 0xe6, 0x3f, 0x02, 0x20, 0x2a, 0xfa, 0x0b, 0xab, 0xfc, 0x3f
        /*0020*/ 	.byte	0xf9, 0x2c, 0x92, 0x7c, 0xa7, 0x6c, 0x09, 0x40, 0xc9, 0x79, 0x44, 0x3c, 0x64, 0x26, 0x13, 0x40
        /*0030*/ 	.byte	0xca, 0x01, 0xcf, 0x3a, 0x27, 0x51, 0x1a, 0x40, 0x30, 0xcc, 0x2d, 0xf3, 0xe1, 0x0c, 0x21, 0x40
        /*0040*/ 	.byte	0x0d, 0xb7, 0xfc, 0x82, 0x8e, 0x35, 0x25, 0x40
.L_8:


//--------------------- .text._ZN3cub18CUB_300001_SM_10006detail11EmptyKernelIvEEvv --------------------------
	.section	.text._ZN3cub18CUB_300001_SM_10006detail11EmptyKernelIvEEvv,"ax",@progbits
	.align	128
        .global         _ZN3cub18CUB_300001_SM_10006detail11EmptyKernelIvEEvv
        .type           _ZN3cub18CUB_300001_SM_10006detail11EmptyKernelIvEEvv,@function
        .size           _ZN3cub18CUB_300001_SM_10006detail11EmptyKernelIvEEvv,(.L_x_12 - _ZN3cub18CUB_300001_SM_10006detail11EmptyKernelIvEEvv)
        .other          _ZN3cub18CUB_300001_SM_10006detail11EmptyKernelIvEEvv,@"STO_CUDA_ENTRY STV_DEFAULT"
_ZN3cub18CUB_300001_SM_10006detail11EmptyKernelIvEEvv:
.text._ZN3cub18CUB_300001_SM_10006detail11EmptyKernelIvEEvv:
[----:B------:R-:W-:Y:S01]  /*0000*/  LDC R1, c[0x0][0x37c] ;  /* 0x0000df00ff017b82 */ /* 0x000fe20000000800 */
[----:B------:R-:W-:Y:S05]  /*0010*/  EXIT ;  /* 0x000000000000794d */ /* 0x000fea0003800000 */
.L_x_0:
[----:B------:R-:W-:-:S00]  /*0020*/  BRA `(.L_x_0) ;  /* 0xfffffffc00fc7947 */ /* 0x000fc0000383ffff */
[----:B------:R-:W-:-:S00]  /*0030*/  NOP ;  /* 0x0000000000007918 */ /* 0x000fc00000000000 */
        /* <DEDUP_REMOVED lines=12> */
.L_x_12:


//--------------------- .text._Z12setup_kernelP17curandStateXORWOWm --------------------------
	.section	.text._Z12setup_kernelP17curandStateXORWOWm,"ax",@progbits
	.align	128
        .global         _Z12setup_kernelP17curandStateXORWOWm
        .type           _Z12setup_kernelP17curandStateXORWOWm,@function
        .size           _Z12setup_kernelP17curandStateXORWOWm,(.L_x_13 - _Z12setup_kernelP17curandStateXORWOWm)
        .other          _Z12setup_kernelP17curandStateXORWOWm,@"STO_CUDA_ENTRY STV_DEFAULT"
_Z12setup_kernelP17curandStateXORWOWm:
.text._Z12setup_kernelP17curandStateXORWOWm:
[----:B------:R-:W-:Y:S01]  /*0000*/  LDC R1, c[0x0][0x37c] ;  /* 0x0000df00ff017b82 */ /* 0x000fe20000000800 */
[----:B------:R-:W0:Y:S07]  /*0010*/  S2R R13, SR_TID.X ;  /* 0x00000000000d7919 */ /* 0x000e2e0000002100 */
[----:B------:R-:W1:Y:S01]  /*0020*/  LDC.64 R2, c[0x0][0x388] ;  /* 0x0000e200ff027b82 */ /* 0x000e620000000a00 */
[----:B------:R-:W2:Y:S01]  /*0030*/  LDCU.64 UR4, c[0x0][0x358] ;  /* 0x00006b00ff0477ac */ /* 0x000ea20008000a00 */
[----:B------:R-:W-:Y:S06]  /*0040*/  BSSY.RECONVERGENT B0, `(.L_x_1) ;  /* 0x00000e5000007945 */ /* 0x000fec0003800200 */
[----:B------:R-:W0:Y:S08]  /*0050*/  S2UR UR6, SR_CTAID.X ;  /* 0x00000000000679c3 */ /* 0x000e300000002500 */
[----:B------:R-:W0:Y:S08]  /*0060*/  LDC R4, c[0x0][0x360] ;  /* 0x0000d800ff047b82 */ /* 0x000e300000000800 */
[----:B------:R-:W3:Y:S01]  /*0070*/  LDC.64 R6, c[0x0][0x380] ;  /* 0x0000e000ff067b82 */ /* 0x000ee20000000a00 */
[----:B-1----:R-:W-:-:S02]  /*0080*/  LOP3.LUT R0, R2, 0xaad26b49, RZ, 0x3c, !PT ;  /* 0xaad26b4902007812 */ /* 0x002fc400078e3cff */
[----:B------:R-:W-:-:S03]  /*0090*/  LOP3.LUT R2, R3, 0xf7dcefdd, RZ, 0x3c, !PT ;  /* 0xf7dcefdd03027812 */ /* 0x000fc600078e3cff */
[----:B------:R-:W-:Y:S02]  /*00a0*/  IMAD R0, R0, 0x4182bed5, RZ ;  /* 0x4182bed500007824 */ /* 0x000fe400078e02ff */
[----:B------:R-:W-:Y:S02]  /*00b0*/  IMAD R3, R2, -0x658354e5, RZ ;  /* 0x9a7cab1b02037824 */ /* 0x000fe400078e02ff */
[C---:B------:R-:W-:Y:S01]  /*00c0*/  VIADD R5, R0.reuse, 0x75bcd15 ;  /* 0x075bcd1500057836 */ /* 0x040fe20000000000 */
[C---:B------:R-:W-:Y:S01]  /*00d0*/  LOP3.LUT R8, R0.reuse, 0x159a55e5, RZ, 0x3c, !PT ;  /* 0x159a55e500087812 */ /* 0x040fe200078e3cff */
[----:B------:R-:W-:Y:S01]  /*00e0*/  VIADD R11, R0, 0x583f19 ;  /* 0x00583f19000b7836 */ /* 0x000fe20000000000 */
[C---:B------:R-:W-:Y:S01]  /*00f0*/  LOP3.LUT R10, R3.reuse, 0x5491333, RZ, 0x3c, !PT ;  /* 0x05491333030a7812 */ /* 0x040fe200078e3cff */
[----:B------:R-:W-:Y:S02]  /*0100*/  VIADD R9, R3, 0x1f123bb5 ;  /* 0x1f123bb503097836 */ /* 0x000fe40000000000 */
[----:B0-----:R-:W-:Y:S01]  /*0110*/  IMAD R13, R4, UR6, R13 ;  /* 0x00000006040d7c24 */ /* 0x001fe2000f8e020d */
[----:B------:R-:W-:-:S04]  /*0120*/  IADD3 R4, PT, PT, R0, 0x64f0c9, R3 ;  /* 0x0064f0c900047810 */ /* 0x000fc80007ffe003 */
[C---:B------:R-:W-:Y:S01]  /*0130*/  ISETP.NE.AND P0, PT, R13.reuse, RZ, PT ;  /* 0x000000ff0d00720c */ /* 0x040fe20003f05270 */
[----:B---3--:R-:W-:-:S05]  /*0140*/  IMAD.WIDE R6, R13, 0x30, R6 ;  /* 0x000000300d067825 */ /* 0x008fca00078e0206 */
[----:B--2---:R0:W-:Y:S04]  /*0150*/  STG.E.64 desc[UR4][R6.64], R4 ;  /* 0x0000000406007986 */ /* 0x0041e8000c101b04 */
[----:B------:R0:W-:Y:S04]  /*0160*/  STG.E.64 desc[UR4][R6.64+0x8], R8 ;  /* 0x0000080806007986 */ /* 0x0001e8000c101b04 */
[----:B------:R0:W-:Y:S01]  /*0170*/  STG.E.64 desc[UR4][R6.64+0x10], R10 ;  /* 0x0000100a06007986 */ /* 0x0001e2000c101b04 */
[----:B------:R-:W-:Y:S05]  /*0180*/  @!P0 BRA `(.L_x_2) ;  /* 0x0000000c00408947 */ /* 0x000fea0003800000 */
[----:B------:R-:W-:Y:S01]  /*0190*/  SHF.R.S32.HI R0, RZ, 0x1f, R13 ;  /* 0x0000001fff007819 */ /* 0x000fe2000001140d */
[----:B------:R-:W-:-:S07]  /*01a0*/  IMAD.MOV.U32 R12, RZ, RZ, RZ ;  /* 0x000000ffff0c7224 */ /* 0x000fce00078e00ff */
.L_x_8:
[----:B-1----:R-:W-:Y:S01]  /*01b0*/  LOP3.LUT R2, R13, 0x3, RZ, 0xc0, !PT ;  /* 0x000000030d027812 */ /* 0x002fe200078ec0ff */
[----:B------:R-:W-:Y:S03]  /*01c0*/  BSSY.RECONVERGENT B1, `(.L_x_3) ;  /* 0x00000c6000017945 */ /* 0x000fe60003800200 */
[----:B------:R-:W-:-:S04]  /*01d0*/  ISETP.NE.U32.AND P0, PT, R2, RZ, PT ;  /* 0x000000ff0200720c */ /* 0x000fc80003f05070 */
[----:B------:R-:W-:-:S13]  /*01e0*/  ISETP.NE.AND.EX P0, PT, RZ, RZ, PT, P0 ;  /* 0x000000ffff00720c */ /* 0x000fda0003f05300 */
[----:B------:R-:W-:Y:S05]  /*01f0*/  @!P0 BRA `(.L_x_4) ;  /* 0x0000000c00088947 */ /* 0x000fea0003800000 */
[----:B0-----:R-:W0:Y:S01]  /*0200*/  LDC.64 R8, c[0x4][RZ] ;  /* 0x01000000ff087b82 */ /* 0x001e220000000a00 */
[----:B------:R-:W-:Y:S02]  /*0210*/  IMAD.MOV.U32 R14, RZ, RZ, RZ ;  /* 0x000000ffff0e7224 */ /* 0x000fe400078e00ff */
[----:B0-----:R-:W-:-:S07]  /*0220*/  IMAD.WIDE.U32 R8, R12, 0xc80, R8 ;  /* 0x00000c800c087825 */ /* 0x001fce00078e0008 */
.L_x_7:
[----:B-1----:R-:W-:Y:S01]  /*0230*/  IMAD.MOV.U32 R15, RZ, RZ, RZ ;  /* 0x000000ffff0f7224 */ /* 0x002fe200078e00ff */
[----:B------:R-:W-:Y:S01]  /*0240*/  CS2R R2, SRZ ;  /* 0x0000000000027805 */ /* 0x000fe2000001ff00 */
[----:B------:R-:W-:Y:S01]  /*0250*/  IMAD.MOV.U32 R17, RZ, RZ, RZ ;  /* 0x000000ffff117224 */ /* 0x000fe200078e00ff */
[----:B------:R-:W-:-:S07]  /*0260*/  CS2R R4, SRZ ;  /* 0x0000000000047805 */ /* 0x000fce000001ff00 */
.L_x_6:
[----:B------:R-:W-:-:S05]  /*0270*/  IMAD.WIDE.U32 R10, R17, 0x4, R6 ;  /* 0x00000004110a7825 */ /* 0x000fca00078e0006 */
[----:B------:R0:W5:Y:S01]  /*0280*/  LDG.E R16, desc[UR4][R10.64+0x4] ;  /* 0x000004040a107981 */ /* 0x000162000c1e1900 */
[----:B------:R-:W-:-:S07]  /*0290*/  IMAD.MOV.U32 R19, RZ, RZ, RZ ;  /* 0x000000ffff137224 */ /* 0x000fce00078e00ff */
.L_x_5:
[----:B-----5:R-:W-:Y:S01]  /*02a0*/  SHF.R.U32.HI R24, RZ, R19, R16 ;  /* 0x00000013ff187219 */ /* 0x020fe20000011610 */
[----:B0-----:R-:W-:-:S03]  /*02b0*/  IMAD.SHL.U32 R10, R17, 0x20, RZ ;  /* 0x00000020110a7824 */ /* 0x001fc600078e00ff */
[----:B------:R-:W-:Y:S01]  /*02c0*/  LOP3.LUT R11, R24, 0x1, RZ, 0xc0, !PT ;  /* 0x00000001180b7812 */ /* 0x000fe200078ec0ff */
[----:B------:R-:W-:-:S03]  /*02d0*/  IMAD.IADD R10, R10, 0x1, R19 ;  /* 0x000000010a0a7824 */ /* 0x000fc600078e0213 */
[----:B------:R-:W-:Y:S01]  /*02e0*/  ISETP.NE.U32.AND P0, PT, R11, 0x1, PT ;  /* 0x000000010b00780c */ /* 0x000fe20003f05070 */
[----:B------:R-:W-:-:S03]  /*02f0*/  IMAD R11, R10, 0x5, RZ ;  /* 0x000000050a0b7824 */ /* 0x000fc600078e02ff */
[----:B------:R-:W-:Y:S01]  /*0300*/  R2P PR, R24, 0x7e ;  /* 0x0000007e18007804 */ /* 0x000fe20000000000 */
[----:B------:R-:W-:-:S08]  /*0310*/  IMAD.WIDE.U32 R10, R11, 0x4, R8 ;  /* 0x000000040b0a7825 */ /* 0x000fd000078e0008 */
[----:B------:R-:W2:Y:S04]  /*0320*/  @!P0 LDG.E R18, desc[UR4][R10.64] ;  /* 0x000000040a128981 */ /* 0x000ea8000c1e1900 */
[----:B------:R-:W3:Y:S04]  /*0330*/  @!P0 LDG.E R20, desc[UR4][R10.64+0x10] ;  /* 0x000010040a148981 */ /* 0x000ee8000c1e1900 */
[----:B------:R-:W4:Y:S04]  /*0340*/  @P1 LDG.E R22, desc[UR4][R10.64+0x14] ;  /* 0x000014040a161981 */ /* 0x000f28000c1e1900 */
[----:B------:R-:W4:Y:S04]  /*0350*/  @P2 LDG.E R26, desc[UR4][R10.64+0x28] ;  /* 0x000028040a1a2981 */ /* 0x000f28000c1e1900 */
[----:B------:R-:W4:Y:S04]  /*0360*/  @!P0 LDG.E R21, desc[UR4][R10.64+0x4] ;  /* 0x000004040a158981 */ /* 0x000f28000c1e1900 */
[----:B------:R-:W4:Y:S04]  /*0370*/  @!P0 LDG.E R23, desc[UR4][R10.64+0xc] ;  /* 0x00000c040a178981 */ /* 0x000f28000c1e1900 */
[----:B------:R-:W4:Y:S04]  /*0380*/  @P1 LDG.E R25, desc[UR4][R10.64+0x18] ;  /* 0x000018040a191981 */ /* 0x000f28000c1e1900 */
[----:B------:R-:W4:Y:S04]  /*0390*/  @P3 LDG.E R28, desc[UR4][R10.64+0x3c] ;  /* 0x00003c040a1c3981 */ /* 0x000f28000c1e1900 */
[----:B------:R-:W4:Y:S01]  /*03a0*/  @P6 LDG.E R27, desc[UR4][R10.64+0x7c] ;  /* 0x00007c040a1b6981 */ /* 0x000f22000c1e1900 */
[----:B--2---:R-:W-:-:S03]  /*03b0*/  @!P0 LOP3.LUT R15, R15, R18, RZ, 0x3c, !PT ;  /* 0x000000120f0f8212 */ /* 0x004fc600078e3cff */
[----:B------:R-:W2:Y:S01]  /*03c0*/  @!P0 LDG.E R18, desc[UR4][R10.64+0x8] ;  /* 0x000008040a128981 */ /* 0x000ea2000c1e1900 */
[----:B---3--:R-:W-:-:S03]  /*03d0*/  @!P0 LOP3.LUT R3, R3, R20, RZ, 0x3c, !PT ;  /* 0x0000001403038212 */ /* 0x008fc600078e3cff */
[----:B------:R-:W3:Y:S01]  /*03e0*/  @P1 LDG.E R20, desc[UR4][R10.64+0x24] ;  /* 0x000024040a141981 */ /* 0x000ee2000c1e1900 */
[----:B----4-:R-:W-:-:S03]  /*03f0*/  @P1 LOP3.LUT R15, R15, R22, RZ, 0x3c, !PT ;  /* 0x000000160f0f1212 */ /* 0x010fc600078e3cff */
[----:B------:R-:W4:Y:S01]  /*0400*/  @P2 LDG.E R22, desc[UR4][R10.64+0x38] ;  /* 0x000038040a162981 */ /* 0x000f22000c1e1900 */
[----:B------:R-:W-:-:S03]  /*0410*/  @P2 LOP3.LUT R15, R15, R26, RZ, 0x3c, !PT ;  /* 0x0000001a0f0f2212 */ /* 0x000fc600078e3cff */
[----:B------:R-:W4:Y:S01]  /*0420*/  @P4 LDG.E R26, desc[UR4][R10.64+0x50] ;  /* 0x000050040a1a4981 */ /* 0x000f22000c1e1900 */
[----:B------:R-:W-:-:S03]  /*0430*/  @!P0 LOP3.LUT R4, R4, R21, RZ, 0x3c, !PT ;  /* 0x0000001504048212 */ /* 0x000fc600078e3cff */
[----:B------:R-:W4:Y:S01]  /*0440*/  @P1 LDG.E R21, desc[UR4][R10.64+0x20] ;  /* 0x000020040a151981 */ /* 0x000f22000c1e1900 */
[----:B------:R-:W-:-:S03]  /*0450*/  @!P0 LOP3.LUT R2, R2, R23, RZ, 0x3c, !PT ;  /* 0x0000001702028212 */ /* 0x000fc600078e3cff */
[----:B------:R-:W4:Y:S01]  /*0460*/  @P2 LDG.E R23, desc[UR4][R10.64+0x2c] ;  /* 0x00002c040a172981 */ /* 0x000f22000c1e1900 */
[----:B------:R-:W-:-:S03]  /*0470*/  @P1 LOP3.LUT R4, R4, R25, RZ, 0x3c, !PT ;  /* 0x0000001904041212 */ /* 0x000fc600078e3cff */
[----:B------:R-:W4:Y:S01]  /*0480*/  @P2 LDG.E R25, desc[UR4][R10.64+0x34] ;  /* 0x000034040a192981 */ /* 0x000f22000c1e1900 */
[----:B--2---:R-:W-:-:S03]  /*0490*/  @!P0 LOP3.LUT R5, R5, R18, RZ, 0x3c, !PT ;  /* 0x0000001205058212 */ /* 0x004fc600078e3cff */
[----:B------:R-:W2:Y:S01]  /*04a0*/  @P1 LDG.E R18, desc[UR4][R10.64+0x1c] ;  /* 0x00001c040a121981 */ /* 0x000ea2000c1e1900 */
[----:B---3--:R-:W-:-:S03]  /*04b0*/  @P1 LOP3.LUT R3, R3, R20, RZ, 0x3c, !PT ;  /* 0x0000001403031212 */ /* 0x008fc600078e3cff */
[----:B------:R-:W3:Y:S01]  /*04c0*/  @P2 LDG.E R20, desc[UR4][R10.64+0x30] ;  /* 0x000030040a142981 */ /* 0x000ee2000c1e1900 */
[----:B----4-:R-:W-:-:S03]  /*04d0*/  @P2 LOP3.LUT R3, R3, R22, RZ, 0x3c, !PT ;  /* 0x0000001603032212 */ /* 0x010fc600078e3cff */
[----:B------:R-:W4:Y:S01]  /*04e0*/  @P3 LDG.E R22, desc[UR4][R10.64+0x4c] ;  /* 0x00004c040a163981 */ /* 0x000f22000c1e1900 */
[----:B------:R-:W-:-:S04]  /*04f0*/  @P3 LOP3.LUT R15, R15, R28, RZ, 0x3c, !PT ;  /* 0x0000001c0f0f3212 */ /* 0x000fc800078e3cff */
[----:B------:R-:W-:Y:S02]  /*0500*/  @P4 LOP3.LUT R15, R15, R26, RZ, 0x3c, !PT ;  /* 0x0000001a0f0f4212 */ /* 0x000fe400078e3cff */
[----:B------:R-:W-:Y:S01]  /*0510*/  @P1 LOP3.LUT R2, R2, R21, RZ, 0x3c, !PT ;  /* 0x0000001502021212 */ /* 0x000fe200078e3cff */
[----:B------:R-:W4:Y:S04]  /*0520*/  @P5 LDG.E R26, desc[UR4][R10.64+0x64] ;  /* 0x000064040a1a5981 */ /* 0x000f28000c1e1900 */
[----:B------:R-:W4:Y:S01]  /*0530*/  @P3 LDG.E R21, desc[UR4][R10.64+0x40] ;  /* 0x000040040a153981 */ /* 0x000f22000c1e1900 */
[----:B------:R-:W-:Y:S02]  /*0540*/  @P2 LOP3.LUT R4, R4, R23, RZ, 0x3c, !PT ;  /* 0x0000001704042212 */ /* 0x000fe400078e3cff */
[----:B------:R-:W-:Y:S01]  /*0550*/  @P2 LOP3.LUT R2, R2, R25, RZ, 0x3c, !PT ;  /* 0x0000001902022212 */ /* 0x000fe200078e3cff */
[----:B------:R-:W4:Y:S04]  /*0560*/  @P3 LDG.E R23, desc[UR4][R10.64+0x48] ;  /* 0x000048040a173981 */ /* 0x000f28000c1e1900 */
[----:B------:R-:W4:Y:S01]  /*0570*/  @P4 LDG.E R25, desc[UR4][R10.64+0x54] ;  /* 0x000054040a194981 */ /* 0x000f22000c1e1900 */
[----:B--2---:R-:W-:-:S03]  /*0580*/  @P1 LOP3.LUT R5, R5, R18, RZ, 0x3c, !PT ;  /* 0x0000001205051212 */ /* 0x004fc600078e3cff */
[----:B------:R-:W2:Y:S01]  /*0590*/  @P3 LDG.E R18, desc[UR4][R10.64+0x44] ;  /* 0x000044040a123981 */ /* 0x000ea2000c1e1900 */
[----:B---3--:R-:W-:-:S03]  /*05a0*/  @P2 LOP3.LUT R5, R5, R20, RZ, 0x3c, !PT ;  /* 0x0000001405052212 */ /* 0x008fc600078e3cff */
[----:B------:R-:W3:Y:S01]  /*05b0*/  @P4 LDG.E R20, desc[UR4][R10.64+0x58] ;  /* 0x000058040a144981 */ /* 0x000ee2000c1e1900 */
[----:B----4-:R-:W-:-:S03]  /*05c0*/  @P3 LOP3.LUT R3, R3, R22, RZ, 0x3c, !PT ;  /* 0x0000001603033212 */ /* 0x010fc600078e3cff */
[----:B------:R-:W4:Y:S01]  /*05d0*/  @P4 LDG.E R22, desc[UR4][R10.64+0x60] ;  /* 0x000060040a164981 */ /* 0x000f22000c1e1900 */
[----:B------:R-:W-:Y:S02]  /*05e0*/  LOP3.LUT P0, RZ, R24, 0x80, RZ, 0xc0, !PT ;  /* 0x0000008018ff7812 */ /* 0x000fe4000780c0ff */
[----:B------:R-:W-:Y:S02]  /*05f0*/  @P5 LOP3.LUT R15, R15, R26, RZ, 0x3c, !PT ;  /* 0x0000001a0f0f5212 */ /* 0x000fe400078e3cff */
[----:B------:R-:W4:Y:S01]  /*0600*/  @P6 LDG.E R26, desc[UR4][R10.64+0x78] ;  /* 0x000078040a1a6981 */ /* 0x000f22000c1e1900 */
[----:B------:R-:W-:-:S03]  /*0610*/  @P3 LOP3.LUT R4, R4, R21, RZ, 0x3c, !PT ;  /* 0x0000001504043212 */ /* 0x000fc600078e3cff */
[----:B------:R-:W4:Y:S01]  /*0620*/  @P4 LDG.E R21, desc[UR4][R10.64+0x5c] ;  /* 0x00005c040a154981 */ /* 0x000f22000c1e1900 */
[----:B------:R-:W-:-:S03]  /*0630*/  @P3 LOP3.LUT R2, R2, R23, RZ, 0x3c, !PT ;  /* 0x0000001702023212 */ /* 0x000fc600078e3cff */
[----:B------:R-:W4:Y:S01]  /*0640*/  @P5 LDG.E R23, desc[UR4][R10.64+0x68] ;  /* 0x000068040a175981 */ /* 0x000f22000c1e1900 */
[----:B------:R-:W-:-:S03]  /*0650*/  @P4 LOP3.LUT R4, R4, R25, RZ, 0x3c, !PT ;  /* 0x0000001904044212 */ /* 0x000fc600078e3cff */
[----:B------:R-:W4:Y:S01]  /*0660*/  @P5 LDG.E R25, desc[UR4][R10.64+0x70] ;  /* 0x000070040a195981 */ /* 0x000f22000c1e1900 */
[----:B--2---:R-:W-:-:S03]  /*0670*/  @P3 LOP3.LUT R5, R5, R18, RZ, 0x3c, !PT ;  /* 0x0000001205053212 */ /* 0x004fc600078e3cff */
[----:B------:R-:W2:Y:S01]  /*0680*/  @P5 LDG.E R18, desc[UR4][R10.64+0x6c] ;  /* 0x00006c040a125981 */ /* 0x000ea2000c1e1900 */
[----:B---3--:R-:W-:-:S03]  /*0690*/  @P4 LOP3.LUT R5, R5, R20, RZ, 0x3c, !PT ;  /* 0x0000001405054212 */ /* 0x008fc600078e3cff */
[----:B------:R-:W3:Y:S01]  /*06a0*/  @P5 LDG.E R20, desc[UR4][R10.64+0x74] ;  /* 0x000074040a145981 */ /* 0x000ee2000c1e1900 */
[----:B----4-:R-:W-:-:S03]  /*06b0*/  @P4 LOP3.LUT R3, R3, R22, RZ, 0x3c, !PT ;  /* 0x0000001603034212 */ /* 0x010fc600078e3cff */
[----:B------:R-:W4:Y:S01]  /*06c0*/  @P0 LDG.E R22, desc[UR4][R10.64+0x8c] ;  /* 0x00008c040a160981 */ /* 0x000f22000c1e1900 */
[----:B------:R-:W-:-:S03]  /*06d0*/  @P6 LOP3.LUT R15, R15, R26, RZ, 0x3c, !PT ;  /* 0x0000001a0f0f6212 */ /* 0x000fc600078e3cff */
        /* <DEDUP_REMOVED lines=13> */
[----:B------:R-:W-:Y:S02]  /*07b0*/  @P6 LOP3.LUT R4, R4, R27, RZ, 0x3c, !PT ;  /* 0x0000001b04046212 */ /* 0x000fe400078e3cff */
[----:B------:R-:W-:Y:S02]  /*07c0*/  @P6 LOP3.LUT R2, R2, R21, RZ, 0x3c, !PT ;  /* 0x0000001502026212 */ /* 0x000fe400078e3cff */
[----:B------:R-:W-:Y:S02]  /*07d0*/  @P0 LOP3.LUT R4, R4, R23, RZ, 0x3c, !PT ;  /* 0x0000001704040212 */ /* 0x000fe400078e3cff */
[----:B------:R-:W-:Y:S02]  /*07e0*/  @P0 LOP3.LUT R2, R2, R25, RZ, 0x3c, !PT ;  /* 0x0000001902020212 */ /* 0x000fe400078e3cff */
[----:B--2---:R-:W-:Y:S02]  /*07f0*/  @P6 LOP3.LUT R5, R5, R18, RZ, 0x3c, !PT ;  /* 0x0000001205056212 */ /* 0x004fe400078e3cff */
[----:B---3--:R-:W-:-:S02]  /*0800*/  @P6 LOP3.LUT R3, R3, R20, RZ, 0x3c, !PT ;  /* 0x0000001403036212 */ /* 0x008fc400078e3cff */
[----:B----4-:R-:W-:Y:S02]  /*0810*/  @P0 LOP3.LUT R5, R5, R22, RZ, 0x3c, !PT ;  /* 0x0000001605050212 */ /* 0x010fe400078e3cff */
[----:B------:R-:W-:Y:S02]  /*0820*/  @P0 LOP3.LUT R3, R3, R26, RZ, 0x3c, !PT ;  /* 0x0000001a03030212 */ /* 0x000fe400078e3cff */
[----:B------:R-:W-:-:S13]  /*0830*/  R2P PR, R24.B1, 0x7f ;  /* 0x0000007f18007804 */ /* 0x000fda0000001000 */
[----:B------:R-:W2:Y:S04]  /*0840*/  @P0 LDG.E R18, desc[UR4][R10.64+0xa0] ;  /* 0x0000a0040a120981 */ /* 0x000ea8000c1e1900 */
[----:B------:R-:W3:Y:S04]  /*0850*/  @P1 LDG.E R22, desc[UR4][R10.64+0xb4] ;  /* 0x0000b4040a161981 */ /* 0x000ee8000c1e1900 */
[----:B------:R-:W4:Y:S04]  /*0860*/  @P2 LDG.E R26, desc[UR4][R10.64+0xc8] ;  /* 0x0000c8040a1a2981 */ /* 0x000f28000c1e1900 */
[----:B------:R-:W4:Y:S04]  /*0870*/  @P3 LDG.E R28, desc[UR4][R10.64+0xdc] ;  /* 0x0000dc040a1c3981 */ /* 0x000f28000c1e1900 */
[----:B------:R-:W4:Y:S04]  /*0880*/  @P0 LDG.E R23, desc[UR4][R10.64+0xa4] ;  /* 0x0000a4040a170981 */ /* 0x000f28000c1e1900 */
[----:B------:R-:W4:Y:S04]  /*0890*/  @P0 LDG.E R20, desc[UR4][R10.64+0xa8] ;  /* 0x0000a8040a140981 */ /* 0x000f28000c1e1900 */
[----:B------:R-:W4:Y:S04]  /*08a0*/  @P4 LDG.E R25, desc[UR4][R10.64+0xf0] ;  /* 0x0000f0040a194981 */ /* 0x000f28000c1e1900 */
        /* <DEDUP_REMOVED lines=21> */
[----:B------:R-:W-:Y:S02]  /*0a00*/  LOP3.LUT P0, RZ, R24, 0x8000, RZ, 0xc0, !PT ;  /* 0x0000800018ff7812 */ /* 0x000fe4000780c0ff */
[----:B----4-:R-:W-:Y:S01]  /*0a10*/  @P5 LOP3.LUT R15, R15, R26, RZ, 0x3c, !PT ;  /* 0x0000001a0f0f5212 */ /* 0x010fe200078e3cff */
[----:B------:R-:W4:Y:S04]  /*0a20*/  @P3 LDG.E R24, desc[UR4][R10.64+0xe4] ;  /* 0x0000e4040a183981 */ /* 0x000f28000c1e1900 */
[----:B------:R-:W2:Y:S01]  /*0a30*/  @P6 LDG.E R26, desc[UR4][R10.64+0x118] ;  /* 0x000118040a1a6981 */ /* 0x000ea2000c1e1900 */
        /* <DEDUP_REMOVED lines=8> */
[----:B---3--:R-:W-:-:S03]  /*0ac0*/  @P2 LOP3.LUT R3, R3, R22, RZ, 0x3c, !PT ;  /* 0x0000001603032212 */ /* 0x008fc600078e3cff */
[----:B------:R-:W3:Y:S01]  /*0ad0*/  @P4 LDG.E R22, desc[UR4][R10.64+0x100] ;  /* 0x000100040a164981 */ /* 0x000ee2000c1e1900 */
[----:B--2---:R-:W-:-:S03]  /*0ae0*/  @P6 LOP3.LUT R15, R15, R26, RZ, 0x3c, !PT ;  /* 0x0000001a0f0f6212 */ /* 0x004fc600078e3cff */
[----:B------:R-:W2:Y:S01]  /*0af0*/  @P0 LDG.E R26, desc[UR4][R10.64+0x12c] ;  /* 0x00012c040a1a0981 */ /* 0x000ea2000c1e1900 */
[----:B----4-:R-:W-:-:S03]  /*0b00*/  @P2 LOP3.LUT R2, R2, R23, RZ, 0x3c, !PT ;  /* 0x0000001702022212 */ /* 0x010fc600078e3cff */
[----:B------:R-:W4:Y:S01]  /*0b10*/  @P4 LDG.E R23, desc[UR4][R10.64+0xfc] ;  /* 0x0000fc040a174981 */ /* 0x000f22000c1e1900 */
[----:B------:R-:W-:-:S03]  /*0b20*/  @P2 LOP3.LUT R5, R5, R20, RZ, 0x3c, !PT ;  /* 0x0000001405052212 */ /* 0x000fc600078e3cff */
[----:B------:R-:W4:Y:S01]  /*0b30*/  @P4 LDG.E R20, desc[UR4][R10.64+0xf8] ;  /* 0x0000f8040a144981 */ /* 0x000f22000c1e1900 */
[----:B------:R-:W-:Y:S02]  /*0b40*/  @P3 LOP3.LUT R2, R2, R27, RZ, 0x3c, !PT ;  /* 0x0000001b02023212 */ /* 0x000fe400078e3cff */
[----:B------:R-:W-:Y:S01]  /*0b50*/  @P3 LOP3.LUT R4, R4, R25, RZ, 0x3c, !PT ;  /* 0x0000001904043212 */ /* 0x000fe200078e3cff */
[----:B------:R-:W4:Y:S01]  /*0b60*/  @P5 LDG.E R27, desc[UR4][R10.64+0x110] ;  /* 0x000110040a1b5981 */ /* 0x000f22000c1e1900 */
[----:B------:R-:W-:-:S03]  /*0b70*/  @P3 LOP3.LUT R5, R5, R24, RZ, 0x3c, !PT ;  /* 0x0000001805053212 */ /* 0x000fc600078e3cff */
[----:B------:R-:W4:Y:S04]  /*0b80*/  @P5 LDG.E R25, desc[UR4][R10.64+0x108] ;  /* 0x000108040a195981 */ /* 0x000f28000c1e1900 */
        /* <DEDUP_REMOVED lines=19> */
[----:B------:R-:W-:-:S05]  /*0cc0*/  VIADD R19, R19, 0x10 ;  /* 0x0000001013137836 */ /* 0x000fca0000000000 */
[----:B------:R-:W-:Y:S02]  /*0cd0*/  ISETP.NE.AND P1, PT, R19, 0x20, PT ;  /* 0x000000201300780c */ /* 0x000fe40003f25270 */
[----:B------:R-:W-:Y:S02]  /*0ce0*/  @P5 LOP3.LUT R3, R3, R18, RZ, 0x3c, !PT ;  /* 0x0000001203035212 */ /* 0x000fe400078e3cff */
[----:B------:R-:W-:Y:S02]  /*0cf0*/  @P6 LOP3.LUT R4, R4, R21, RZ, 0x3c, !PT ;  /* 0x0000001504046212 */ /* 0x000fe400078e3cff */
[----:B---3--:R-:W-:-:S04]  /*0d00*/  @P6 LOP3.LUT R3, R3, R22, RZ, 0x3c, !PT ;  /* 0x0000001603036212 */ /* 0x008fc800078e3cff */
[----:B--2---:R-:W-:Y:S02]  /*0d10*/  @P0 LOP3.LUT R3, R3, R26, RZ, 0x3c, !PT ;  /* 0x0000001a03030212 */ /* 0x004fe400078e3cff */
[----:B----4-:R-:W-:Y:S02]  /*0d20*/  @P6 LOP3.LUT R2, R2, R23, RZ, 0x3c, !PT ;  /* 0x0000001702026212 */ /* 0x010fe400078e3cff */
[----:B------:R-:W-:Y:S02]  /*0d30*/  @P6 LOP3.LUT R5, R5, R20, RZ, 0x3c, !PT ;  /* 0x0000001405056212 */ /* 0x000fe400078e3cff */
[----:B------:R-:W-:Y:S02]  /*0d40*/  @P0 LOP3.LUT R2, R2, R27, RZ, 0x3c, !PT ;  /* 0x0000001b02020212 */ /* 0x000fe400078e3cff */
[----:B------:R-:W-:Y:S02]  /*0d50*/  @P0 LOP3.LUT R4, R4, R25, RZ, 0x3c, !PT ;  /* 0x0000001904040212 */ /* 0x000fe400078e3cff */
[----:B------:R-:W-:Y:S01]  /*0d60*/  @P0 LOP3.LUT R5, R5, R24, RZ, 0x3c, !PT ;  /* 0x0000001805050212 */ /* 0x000fe200078e3cff */
[----:B------:R-:W-:Y:S06]  /*0d70*/  @P1 BRA `(.L_x_5) ;  /* 0xfffffff400481947 */ /* 0x000fec000383ffff */
[----:B------:R-:W-:-:S05]  /*0d80*/  VIADD R17, R17, 0x1 ;  /* 0x0000000111117836 */ /* 0x000fca0000000000 */
[----:B------:R-:W-:-:S13]  /*0d90*/  ISETP.NE.AND P0, PT, R17, 0x5, PT ;  /* 0x000000051100780c */ /* 0x000fda0003f05270 */
[----:B------:R-:W-:Y:S05]  /*0da0*/  @P0 BRA `(.L_x_6) ;  /* 0xfffffff400300947 */ /* 0x000fea000383ffff */
[----:B------:R1:W-:Y:S01]  /*0db0*/  STG.E.64 desc[UR4][R6.64+0x8], R4 ;  /* 0x0000080406007986 */ /* 0x0003e2000c101b04 */
[----:B------:R-:W-:Y:S01]  /*0dc0*/  VIADD R14, R14, 0x1 ;  /* 0x000000010e0e7836 */ /* 0x000fe20000000000 */
[----:B------:R-:W-:Y:S02]  /*0dd0*/  LOP3.LUT R11, R13, 0x3, RZ, 0xc0, !PT ;  /* 0x000000030d0b7812 */ /* 0x000fe400078ec0ff */
[----:B------:R1:W-:Y:S02]  /*0de0*/  STG.E.64 desc[UR4][R6.64+0x10], R2 ;  /* 0x0000100206007986 */ /* 0x0003e4000c101b04 */
[----:B------:R-:W-:Y:S02]  /*0df0*/  ISETP.GE.U32.AND P0, PT, R14, R11, PT ;  /* 0x0000000b0e00720c */ /* 0x000fe40003f06070 */
[----:B------:R1:W-:Y:S11]  /*0e00*/  STG.E desc[UR4][R6.64+0x4], R15 ;  /* 0x0000040f06007986 */ /* 0x0003f6000c101904 */
[----:B------:R-:W-:Y:S05]  /*0e10*/  @!P0 BRA `(.L_x_7) ;  /* 0xfffffff400048947 */ /* 0x000fea000383ffff */
.L_x_4:
[----:B------:R-:W-:Y:S05]  /*0e20*/  BSYNC.RECONVERGENT B1 ;  /* 0x0000000000017941 */ /* 0x000fea0003800200 */
.L_x_3:
[C---:B------:R-:W-:Y:S01]  /*0e30*/  ISETP.GT.U32.AND P0, PT, R13.reuse, 0x3, PT ;  /* 0x000000030d00780c */ /* 0x040fe20003f04070 */
[----:B------:R-:W-:Y:S01]  /*0e40*/  VIADD R12, R12, 0x1 ;  /* 0x000000010c0c7836 */ /* 0x000fe20000000000 */
[--C-:B------:R-:W-:Y:S02]  /*0e50*/  SHF.R.U64 R13, R13, 0x2, R0.reuse ;  /* 0x000000020d0d7819 */ /* 0x100fe40000001200 */
[----:B------:R-:W-:Y:S02]  /*0e60*/  ISETP.GT.U32.AND.EX P0, PT, R0, RZ, PT, P0 ;  /* 0x000000ff0000720c */ /* 0x000fe40003f04100 */
[----:B------:R-:W-:-:S11]  /*0e70*/  SHF.R.U32.HI R0, RZ, 0x2, R0 ;  /* 0x00000002ff007819 */ /* 0x000fd60000011600 */
[----:B------:R-:W-:Y:S05]  /*0e80*/  @P0 BRA `(.L_x_8) ;  /* 0xfffffff000c80947 */ /* 0x000fea000383ffff */
.L_x_2:
[----:B------:R-:W-:Y:S05]  /*0e90*/  BSYNC.RECONVERGENT B0 ;  /* 0x0000000000007941 */ /* 0x000fea0003800200 */
.L_x_1:
[----:B------:R-:W-:Y:S04]  /*0ea0*/  STG.E.64 desc[UR4][R6.64+0x18], RZ ;  /* 0x000018ff06007986 */ /* 0x000fe8000c101b04 */
[----:B------:R-:W-:Y:S04]  /*0eb0*/  STG.E desc[UR4][R6.64+0x20], RZ ;  /* 0x000020ff06007986 */ /* 0x000fe8000c101904 */
[----:B------:R-:W-:Y:S01]  /*0ec0*/  STG.E.64 desc[UR4][R6.64+0x28], RZ ;  /* 0x000028ff06007986 */ /* 0x000fe2000c101b04 */
[----:B------:R-:W-:Y:S05]  /*0ed0*/  EXIT ;  /* 0x000000000000794d */ /* 0x000fea0003800000 */
.L_x_9:
        /* <DEDUP_REMOVED lines=10> */
.L_x_13:


//--------------------- .text._Z8testRandP17curandStateXORWOWi --------------------------
	.section	.text._Z8testRandP17curandStateXORWOWi,"ax",@progbits
	.align	128
        .global         _Z8testRandP17curandStateXORWOWi
        .type           _Z8testRandP17curandStateXORWOWi,@function
        .size           _Z8testRandP17curandStateXORWOWi,(.L_x_14 - _Z8testRandP17curandStateXORWOWi)
        .other          _Z8testRandP17curandStateXORWOWi,@"STO_CUDA_ENTRY STV_DEFAULT"
_Z8testRandP17curandStateXORWOWi:
.text._Z8testRandP17curandStateXORWOWi:
[----:B------:R-:W0:Y:S01]  /*0000*/  LDC R1, c[0x0][0x37c] ;  /* 0x0000df00ff017b82 */ /* 0x000e220000000800 */
[----:B------:R-:W1:Y:S01]  /*0010*/  S2R R0, SR_TID.X ;  /* 0x0000000000007919 */ /* 0x000e620000002100 */
[----:B------:R-:W2:Y:S06]  /*0020*/  LDCU UR7, c[0x0][0x2fc] ;  /* 0x00005f80ff0777ac */ /* 0x000eac0008000800 */
[----:B------:R-:W1:Y:S01]  /*0030*/  S2UR UR6, SR_CTAID.X ;  /* 0x00000000000679c3 */ /* 0x000e620000002500 */
[----:B0-----:R-:W-:Y:S01]  /*0040*/  VIADD R1, R1, 0xfffffff0 ;  /* 0xfffffff001017836 */ /* 0x001fe20000000000 */
[----:B------:R-:W0:Y:S06]  /*0050*/  LDCU.64 UR4, c[0x0][0x358] ;  /* 0x00006b00ff0477ac */ /* 0x000e2c0008000a00 */
[----:B------:R-:W1:Y:S08]  /*0060*/  LDC R5, c[0x0][0x360] ;  /* 0x0000d800ff057b82 */ /* 0x000e700000000800 */
[----:B------:R-:W3:Y:S01]  /*0070*/  LDC.64 R2, c[0x0][0x380] ;  /* 0x0000e000ff027b82 */ /* 0x000ee20000000a00 */
[----:B-1----:R-:W-:-:S04]  /*0080*/  IMAD R0, R5, UR6, R0 ;  /* 0x0000000605007c24 */ /* 0x002fc8000f8e0200 */
[----:B---3--:R-:W-:-:S05]  /*0090*/  IMAD.WIDE R2, R0, 0x30, R2 ;  /* 0x0000003000027825 */ /* 0x008fca00078e0202 */
[----:B0-----:R-:W3:Y:S04]  /*00a0*/  LDG.E.64 R8, desc[UR4][R2.64] ;  /* 0x0000000402087981 */ /* 0x001ee8000c1e1b00 */
[----:B------:R-:W4:Y:S04]  /*00b0*/  LDG.E.64 R6, desc[UR4][R2.64+0x10] ;  /* 0x0000100402067981 */ /* 0x000f28000c1e1b00 */
[----:B------:R-:W5:Y:S01]  /*00c0*/  LDG.E.64 R4, desc[UR4][R2.64+0x8] ;  /* 0x0000080402047981 */ /* 0x000f62000c1e1b00 */
[----:B------:R-:W-:Y:S02]  /*00d0*/  HFMA2 R16, -RZ, RZ, 0.1171875, 0 ;  /* 0x2f800000ff107431 */ /* 0x000fe400000001ff */
[----:B------:R-:W-:Y:S01]  /*00e0*/  IMAD.MOV.U32 R12, RZ, RZ, 0x47ae147b ;  /* 0x47ae147bff0c7424 */ /* 0x000fe200078e00ff */
[----:B------:R-:W-:Y:S01]  /*00f0*/  UMOV UR8, 0x47ae147b ;  /* 0x47ae147b00087882 */ /* 0x000fe20000000000 */
[----:B------:R-:W-:Y:S01]  /*0100*/  IMAD.MOV.U32 R13, RZ, RZ, 0x40147ae1 ;  /* 0x40147ae1ff0d7424 */ /* 0x000fe200078e00ff */
[----:B------:R-:W-:Y:S01]  /*0110*/  UMOV UR9, 0x40247ae1 ;  /* 0x40247ae100097882 */ /* 0x000fe20000000000 */
[----:B------:R-:W0:Y:S01]  /*0120*/  LDCU UR6, c[0x0][0x2f8] ;  /* 0x00005f00ff0677ac */ /* 0x000e220008000800 */
[----:B------:R1:W-:Y:S01]  /*0130*/  STL [R1], R0 ;  /* 0x0000000001007387 */ /* 0x0003e20000100800 */
[----:B---3--:R-:W-:Y:S01]  /*0140*/  SHF.R.U32.HI R10, RZ, 0x2, R9 ;  /* 0x00000002ff0a7819 */ /* 0x008fe20000011609 */
[----:B------:R-:W-:-:S03]  /*0150*/  VIADD R8, R8, 0x587c5 ;  /* 0x000587c508087836 */ /* 0x000fc60000000000 */
[----:B------:R-:W-:Y:S01]  /*0160*/  LOP3.LUT R10, R10, R9, RZ, 0x3c, !PT ;  /* 0x000000090a0a7212 */ /* 0x000fe200078e3cff */
[----:B----4-:R-:W-:Y:S01]  /*0170*/  IMAD.SHL.U32 R9, R7, 0x10, RZ ;  /* 0x0000001007097824 */ /* 0x010fe200078e00ff */
[----:B------:R-:W-:Y:S01]  /*0180*/  MOV R18, R7 ;  /* 0x0000000700127202 */ /* 0x000fe20000000f00 */
[----:B------:R-:W-:Y:S01]  /*0190*/  IMAD.MOV.U32 R15, RZ, RZ, R6 ;  /* 0x000000ffff0f7224 */ /* 0x000fe200078e0006 */
[C---:B------:R-:W-:Y:S02]  /*01a0*/  SHF.L.U32 R11, R10.reuse, 0x1, RZ ;  /* 0x000000010a0b7819 */ /* 0x040fe400000006ff */
[----:B-----5:R-:W-:Y:S02]  /*01b0*/  MOV R14, R5 ;  /* 0x00000005000e7202 */ /* 0x020fe40000000f00 */
[----:B------:R-:W-:Y:S02]  /*01c0*/  LOP3.LUT R10, R10, R11, R9, 0x96, !PT ;  /* 0x0000000b0a0a7212 */ /* 0x000fe400078e9609 */
[----:B0-----:R-:W-:Y:S01]  /*01d0*/  IADD3 R6, P0, PT, R1, UR6, RZ ;  /* 0x0000000601067c10 */ /* 0x001fe2000ff1e0ff */
[----:B------:R1:W-:Y:S01]  /*01e0*/  STG.E.64 desc[UR4][R2.64+0x8], R14 ;  /* 0x0000080e02007986 */ /* 0x0003e2000c101b04 */
[----:B------:R-:W-:-:S02]  /*01f0*/  LOP3.LUT R19, R10, R7, RZ, 0x3c, !PT ;  /* 0x000000070a137212 */ /* 0x000fc400078e3cff */
[----:B--2---:R-:W-:-:S03]  /*0200*/  IADD3.X R7, PT, PT, RZ, UR7, RZ, P0, !PT ;  /* 0x00000007ff077c10 */ /* 0x004fc600087fe4ff */
[----:B------:R-:W-:Y:S01]  /*0210*/  IMAD.IADD R9, R19, 0x1, R8 ;  /* 0x0000000113097824 */ /* 0x000fe200078e0208 */
[----:B------:R1:W-:Y:S04]  /*0220*/  STG.E.64 desc[UR4][R2.64+0x10], R18 ;  /* 0x0000101202007986 */ /* 0x0003e8000c101b04 */
[----:B------:R-:W-:-:S05]  /*0230*/  I2FP.F32.U32 R9, R9 ;  /* 0x0000000900097245 */ /* 0x000fca0000201000 */
[----:B------:R-:W-:Y:S01]  /*0240*/  FFMA R16, R9, R16, 1.1641532182693481445e-10 ;  /* 0x2f00000009107423 */ /* 0x000fe20000000010 */
[----:B------:R-:W-:-:S03]  /*0250*/  IMAD.MOV.U32 R9, RZ, RZ, R4 ;  /* 0x000000ffff097224 */ /* 0x000fc600078e0004 */
[----:B------:R-:W0:Y:S02]  /*0260*/  F2F.F64.F32 R10, R16 ;  /* 0x00000010000a7310 */ /* 0x000e240000201800 */
[----:B------:R1:W-:Y:S01]  /*0270*/  STG.E.64 desc[UR4][R2.64], R8 ;  /* 0x0000000802007986 */ /* 0x0003e2000c101b04 */
[----:B0-----:R-:W-:Y:S01]  /*0280*/  DFMA R10, R10, UR8, -R12 ;  /* 0x000000080a0a7c2b */ /* 0x001fe2000800080c */
[----:B------:R-:W0:Y:S01]  /*0290*/  LDCU.64 UR8, c[0x4][0x198] ;  /* 0x01003300ff0877ac */ /* 0x000e220008000a00 */
[----:B------:R-:W-:-:S05]  /*02a0*/  MOV R12, 0x1a0 ;  /* 0x000001a0000c7802 */ /* 0x000fca0000000f00 */
[----:B------:R1:W-:Y:S01]  /*02b0*/  STL.64 [R1+0x8], R10 ;  /* 0x0000080a01007387 */ /* 0x0003e20000100a00 */
[----:B------:R-:W2:Y:S01]  /*02c0*/  LDC.64 R12, c[0x4][R12] ;  /* 0x010000000c0c7b82 */ /* 0x000ea20000000a00 */
[----:B0-----:R-:W-:Y:S01]  /*02d0*/  MOV R4, UR8 ;  /* 0x0000000800047c02 */ /* 0x001fe20008000f00 */
[----:B-1----:R-:W-:-:S07]  /*02e0*/  IMAD.U32 R5, RZ, RZ, UR9 ;  /* 0x00000009ff057e24 */ /* 0x002fce000f8e00ff */
[----:B------:R-:W-:-:S07]  /*02f0*/  LEPC R20, `(.L_x_10) ;  /* 0x000000001014794e */ /* 0x000fce0000000000 */
[----:B--2---:R-:W-:Y:S05]  /*0300*/  CALL.ABS.NOINC R12 ;  /* 0x000000000c007343 */ /* 0x004fea0003c00000 */
.L_x_10:
[----:B------:R-:W-:Y:S05]  /*0310*/  EXIT ;  /* 0x000000000000794d */ /* 0x000fea0003800000 */
.L_x_11:
        /* <DEDUP_REMOVED lines=14> */
.L_x_14:


//--------------------- .nv.global.init           --------------------------
	.section	.nv.global.init,"aw",@progbits
	.align	4
.nv.global.init:
	.type		mrg32k3aM1SubSeq,@object
	.size		mrg32k3aM1SubSeq,(mrg32k3aM2SubSeq - mrg32k3aM1SubSeq)
mrg32k3aM1SubSeq:
        /*0000*/ 	.byte	0x0b, 0xcc, 0xee, 0x04, 0x73, 0x29, 0x8b, 0x6f, 0xf6, 0x53, 0x03, 0xf6, 0x23, 0xf6, 0xea, 0xda
        /* <DEDUP_REMOVED lines=125> */
	.type		mrg32k3aM2SubSeq,@object
	.size		mrg32k3aM2SubSeq,(mrg32k3aM1 - mrg32k3aM2SubSeq)
mrg32k3aM2SubSeq:
        /* <DEDUP_REMOVED lines=126> */
	.type		mrg32k3aM1,@object
	.size		mrg32k3aM1,(mrg32k3aM1Seq - mrg32k3aM1)
mrg32k3aM1:
        /* <DEDUP_REMOVED lines=144> */
	.type		mrg32k3aM1Seq,@object
	.size		mrg32k3aM1Seq,(mrg32k3aM2 - mrg32k3aM1Seq)
mrg32k3aM1Seq:
        /* <DEDUP_REMOVED lines=144> */
	.type		mrg32k3aM2,@object
	.size		mrg32k3aM2,(mrg32k3aM2Seq - mrg32k3aM2)
mrg32k3aM2:
        /* <DEDUP_REMOVED lines=144> */
	.type		mrg32k3aM2Seq,@object
	.size		mrg32k3aM2Seq,(precalc_xorwow_matrix - mrg32k3aM2Seq)
mrg32k3aM2Seq:
        /* <DEDUP_REMOVED lines=144> */
	.type		precalc_xorwow_matrix,@object
	.size		precalc_xorwow_matrix,(precalc_xorwow_offset_matrix - precalc_xorwow_matrix)
precalc_xorwow_matrix:
        /* <DEDUP_REMOVED lines=6400> */
	.type		precalc_xorwow_offset_matrix,@object
	.size		precalc_xorwow_offset_matrix,($str - precalc_xorwow_offset_matrix)
precalc_xorwow_offset_matrix:
        /* <DEDUP_REMOVED lines=6400> */
	.type		$str,@object
	.size		$str,(.L_52 - $str)
$str:
        /*353c0*/ 	.byte	0x49, 0x64, 0x20, 0x25, 0x69, 0x2c, 0x20, 0x76, 0x61, 0x6c, 0x75, 0x65, 0x20, 0x25, 0x66, 0x0a
        /*353d0*/ 	.byte	0x00
.L_52:


//--------------------- .nv.shared.reserved.0     --------------------------
	.section	.nv.shared.reserved.0,"aw",@nobits
	.weak		__nv_reservedSMEM_offset_0_alias
	.size		__nv_reservedSMEM_offset_0_alias, 0, 64
	.other		__nv_reservedSMEM_offset_0_alias,@"STO_CUDA_RESERVED_SHARED STV_DEFAULT"
__nv_reservedSMEM_offset_0_alias:
	.zero		0
	.zero		64


//--------------------- .nv.global                --------------------------
	.section	.nv.global,"aw",@nobits
.nv.global:
	.type		_ZN34_INTERNAL_8eaf0559_4_k_cu_65e2f8a36thrust24THRUST_300001_SM_1000_NS3seqE,@object
	.size		_ZN34_INTERNAL_8eaf0559_4_k_cu_65e2f8a36thrust24THRUST_300001_SM_1000_NS3seqE,(_ZN34_INTERNAL_8eaf0559_4_k_cu_65e2f8a34cuda3std3__48in_placeE - _ZN34_INTERNAL_8eaf0559_4_k_cu_65e2f8a36thrust24THRUST_300001_SM_1000_NS3seqE)
_ZN34_INTERNAL_8eaf0559_4_k_cu_65e2f8a36thrust24THRUST_300001_SM_1000_NS3seqE:
	.zero		1
	.type		_ZN34_INTERNAL_8eaf0559_4_k_cu_65e2f8a34cuda3std3__48in_placeE,@object
	.size		_ZN34_INTERNAL_8eaf0559_4_k_cu_65e2f8a34cuda3std3__48in_placeE,(_ZN34_INTERNAL_8eaf0559_4_k_cu_65e2f8a34cuda3std6ranges3__45__cpo4sizeE - _ZN34_INTERNAL_8eaf0559_4_k_cu_65e2f8a34cuda3std3__48in_placeE)
_ZN34_INTERNAL_8eaf0559_4_k_cu_65e2f8a34cuda3std3__48in_placeE:
	.zero		1
	.type		_ZN34_INTERNAL_8eaf0559_4_k_cu_65e2f8a34cuda3std6ranges3__45__cpo4sizeE,@object
	.size		_ZN34_INTERNAL_8eaf0559_4_k_cu_65e2f8a34cuda3std6ranges3__45__cpo4sizeE,(_ZN34_INTERNAL_8eaf0559_4_k_cu_65e2f8a36thrust24THRUST_300001_SM_1000_NS12placeholders2_3E - _ZN34_INTERNAL_8eaf0559_4_k_cu_65e2f8a34cuda3std6ranges3__45__cpo4sizeE)
_ZN34_INTERNAL_8eaf0559_4_k_cu_65e2f8a34cuda3std6ranges3__45__cpo4sizeE:
	.zero		1
	.type		_ZN34_INTERNAL_8eaf0559_4_k_cu_65e2f8a36thrust24THRUST_300001_SM_1000_NS12placeholders2_3E,@object
	.size		_ZN34_INTERNAL_8eaf0559_4_k_cu_65e2f8a36thrust24THRUST_300001_SM_1000_NS12placeholders2_3E,(_ZN34_INTERNAL_8eaf0559_4_k_cu_65e2f8a34cuda3std3__45__cpo6cbeginE - _ZN34_INTERNAL_8eaf0559_4_k_cu_65e2f8a36thrust24THRUST_300001_SM_1000_NS12placeholders2_3E)
_ZN34_INTERNAL_8eaf0559_4_k_cu_65e2f8a36thrust24THRUST_300001_SM_1000_NS12placeholders2_3E:
	.zero		1
	.type		_ZN34_INTERNAL_8eaf0559_4_k_cu_65e2f8a34cuda3std3__45__cpo6cbeginE,@object
	.size		_ZN34_INTERNAL_8eaf0559_4_k_cu_65e2f8a34cuda3std3__45__cpo6cbeginE,(_ZN34_INTERNAL_8eaf0559_4_k_cu_65e2f8a34cuda3std6ranges3__45__cpo6cbeginE - _ZN34_INTERNAL_8eaf0559_4_k_cu_65e2f8a34cuda3std3__45__cpo6cbeginE)
_ZN34_INTERNAL_8eaf0559_4_k_cu_65e2f8a34cuda3std3__45__cpo6cbeginE:
	.zero		1
	.type		_ZN34_INTERNAL_8eaf0559_4_k_cu_65e2f8a34cuda3std6ranges3__45__cpo6cbeginE,@object
	.size		_ZN34_INTERNAL_8eaf0559_4_k_cu_65e2f8a34cuda3std6ranges3__45__cpo6cbeginE,(_ZN34_INTERNAL_8eaf0559_4_k_cu_65e2f8a36thrust24THRUST_300001_SM_1000_NS12placeholders2_7E - _ZN34_INTERNAL_8eaf0559_4_k_cu_65e2f8a34cuda3std6ranges3__45__cpo6cbeginE)
_ZN34_INTERNAL_8eaf0559_4_k_cu_65e2f8a34cuda3std6ranges3__45__cpo6cbeginE:
	.zero		1
	.type		_ZN34_INTERNAL_8eaf0559_4_k_cu_65e2f8a36thrust24THRUST_300001_SM_1000_NS12placeholders2_7E,@object
	.size		_ZN34_INTERNAL_8eaf0559_4_k_cu_65e2f8a36thrust24THRUST_300001_SM_1000_NS12placeholders2_7E,(_ZN34_INTERNAL_8eaf0559_4_k_cu_65e2f8a34cuda3std3__45__cpo7crbeginE - _ZN34_INTERNAL_8eaf0559_4_k_cu_65e2f8a36thrust24THRUST_300001_SM_1000_NS12placeholders2_7E)
_ZN34_INTERNAL_8eaf0559_4_k_cu_65e2f8a36thrust24THRUST_300001_SM_1000_NS12placeholders2_7E:
	.zero		1
	.type		_ZN34_INTERNAL_8eaf0559_4_k_cu_65e2f8a34cuda3std3__45__cpo7crbeginE,@object
	.size		_ZN34_INTERNAL_8eaf0559_4_k_cu_65e2f8a34cuda3std3__45__cpo7crbeginE,(_ZN34_INTERNAL_8eaf0559_4_k_cu_65e2f8a34cuda3std6ranges3__45__cpo4nextE - _ZN34_INTERNAL_8eaf0559_4_k_cu_65e2f8a34cuda3std3__45__cpo7crbeginE)
_ZN34_INTERNAL_8eaf0559_4_k_cu_65e2f8a34cuda3std3__45__cpo7crbeginE:
	.zero		1
	.type		_ZN34_INTERNAL_8eaf0559_4_k_cu_65e2f8a34cuda3std6ranges3__45__cpo4nextE,@object
	.size		_ZN34_INTERNAL_8eaf0559_4_k_cu_65e2f8a34cuda3std6ranges3__45__cpo4nextE,(_ZN34_INTERNAL_8eaf0559_4_k_cu_65e2f8a34cuda3std6ranges3__45__cpo4swapE - _ZN34_INTERNAL_8eaf0559_4_k_cu_65e2f8a34cuda3std6ranges3__45__cpo4nextE)
_ZN34_INTERNAL_8eaf0559_4_k_cu_65e2f8a34cuda3std6ranges3__45__cpo4nextE:
	.zero		1
	.type		_ZN34_INTERNAL_8eaf0559_4_k_cu_65e2f8a34cuda3std6ranges3__45__cpo4swapE,@object
	.size		_ZN34_INTERNAL_8eaf0559_4_k_cu_65e2f8a34cuda3std6ranges3__45__cpo4swapE,(_ZN34_INTERNAL_8eaf0559_4_k_cu_65e2f8a36thrust24THRUST_300001_SM_1000_NS8cuda_cub10par_nosyncE - _ZN34_INTERNAL_8eaf0559_4_k_cu_65e2f8a34cuda3std6ranges3__45__cpo4swapE)
_ZN34_INTERNAL_8eaf0559_4_k_cu_65e2f8a34cuda3std6ranges3__45__cpo4swapE:
	.zero		1
	.type		_ZN34_INTERNAL_8eaf0559_4_k_cu_65e2f8a36thrust24THRUST_300001_SM_1000_NS8cuda_cub10par_nosyncE,@object
	.size		_ZN34_INTERNAL_8eaf0559_4_k_cu_65e2f8a36thrust24THRUST_300001_SM_1000_NS8cuda_cub10par_nosyncE,(_ZN34_INTERNAL_8eaf0559_4_k_cu_65e2f8a36thrust24THRUST_300001_SM_1000_NS12placeholders2_9E - _ZN34_INTERNAL_8eaf0559_4_k_cu_65e2f8a36thrust24THRUST_300001_SM_1000_NS8cuda_cub10par_nosyncE)
_ZN34_INTERNAL_8eaf0559_4_k_cu_65e2f8a36thrust24THRUST_300001_SM_1000_NS8cuda_cub10par_nosyncE:
	.zero		1
	.type		_ZN34_INTERNAL_8eaf0559_4_k_cu_65e2f8a36thrust24THRUST_300001_SM_1000_NS12placeholders2_9E,@object
	.size		_ZN34_INTERNAL_8eaf0559_4_k_cu_65e2f8a36thrust24THRUST_300001_SM_1000_NS12placeholders2_9E,(_ZN34_INTERNAL_8eaf0559_4_k_cu_65e2f8a34cuda3std3__436_GLOBAL__N__8eaf0559_4_k_cu_65e2f8a36ignoreE - _ZN34_INTERNAL_8eaf0559_4_k_cu_65e2f8a36thrust24THRUST_300001_SM_1000_NS12placeholders2_9E)
_ZN34_INTERNAL_8eaf0559_4_k_cu_65e2f8a36thrust24THRUST_300001_SM_1000_NS12placeholders2_9E:
	.zero		1
	.type		_ZN34_INTERNAL_8eaf0559_4_k_cu_65e2f8a34cuda3std3__436_GLOBAL__N__8eaf0559_4_k_cu_65e2f8a36ignoreE,@object
	.size		_ZN34_INTERNAL_8eaf0559_4_k_cu_65e2f8a34cuda3std3__436_GLOBAL__N__8eaf0559_4_k_cu_65e2f8a36ignoreE,(_ZN34_INTERNAL_8eaf0559_4_k_cu_65e2f8a34cuda3std6ranges3__45__cpo4dataE - _ZN34_INTERNAL_8eaf0559_4_k_cu_65e2f8a34cuda3std3__436_GLOBAL__N__8eaf0559_4_k_cu_65e2f8a36ignoreE)
_ZN34_INTERNAL_8eaf0559_4_k_cu_65e2f8a34cuda3std3__436_GLOBAL__N__8eaf0559_4_k_cu_65e2f8a36ignoreE:
	.zero		1
	.type		_ZN34_INTERNAL_8eaf0559_4_k_cu_65e2f8a34cuda3std6ranges3__45__cpo4dataE,@object
	.size		_ZN34_INTERNAL_8eaf0559_4_k_cu_65e2f8a34cuda3std6ranges3__45__cpo4dataE,(_ZN34_INTERNAL_8eaf0559_4_k_cu_65e2f8a36thrust24THRUST_300001_SM_1000_NS12placeholders2_1E - _ZN34_INTERNAL_8eaf0559_4_k_cu_65e2f8a34cuda3std6ranges3__45__cpo4dataE)
_ZN34_INTERNAL_8eaf0559_4_k_cu_65e2f8a34cuda3std6ranges3__45__cpo4dataE:
	.zero		1
	.type		_ZN34_INTERNAL_8eaf0559_4_k_cu_65e2f8a36thrust24THRUST_300001_SM_1000_NS12placeholders2_1E,@object
	.size		_ZN34_INTERNAL_8eaf0559_4_k_cu_65e2f8a36thrust24THRUST_300001_SM_1000_NS12placeholders2_1E,(_ZN34_INTERNAL_8eaf0559_4_k_cu_65e2f8a34cuda3std3__45__cpo5beginE - _ZN34_INTERNAL_8eaf0559_4_k_cu_65e2f8a36thrust24THRUST_300001_SM_1000_NS12placeholders2_1E)
_ZN34_INTERNAL_8eaf0559_4_k_cu_65e2f8a36thrust24THRUST_300001_SM_1000_NS12placeholders2_1E:
	.zero		1
	.type		_ZN34_INTERNAL_8eaf0559_4_k_cu_65e2f8a34cuda3std3__45__cpo5beginE,@object
	.size		_ZN34_INTERNAL_8eaf0559_4_k_cu_65e2f8a34cuda3std3__45__cpo5beginE,(_ZN34_INTERNAL_8eaf0559_4_k_cu_65e2f8a34cuda3std6ranges3__45__cpo5beginE - _ZN34_INTERNAL_8eaf0559_4_k_cu_65e2f8a34cuda3std3__45__cpo5beginE)
_ZN34_INTERNAL_8eaf0559_4_k_cu_65e2f8a34cuda3std3__45__cpo5beginE:
	.zero		1
	.type		_ZN34_INTERNAL_8eaf0559_4_k_cu_65e2f8a34cuda3std6ranges3__45__cpo5beginE,@object
	.size		_ZN34_INTERNAL_8eaf0559_4_k_cu_65e2f8a34cuda3std6ranges3__45__cpo5beginE,(_ZN34_INTERNAL_8eaf0559_4_k_cu_65e2f8a36thrust24THRUST_300001_SM_1000_NS12placeholders2_5E - _ZN34_INTERNAL_8eaf0559_4_k_cu_65e2f8a34cuda3std6ranges3__45__cpo5beginE)
_ZN34_INTERNAL_8eaf0559_4_k_cu_65e2f8a34cuda3std6ranges3__45__cpo5beginE:
	.zero		1
	.type		_ZN34_INTERNAL_8eaf0559_4_k_cu_65e2f8a36thrust24THRUST_300001_SM_1000_NS12placeholders2_5E,@object
	.size		_ZN34_INTERNAL_8eaf0559_4_k_cu_65e2f8a36thrust24THRUST_300001_SM_1000_NS12placeholders2_5E,(_ZN34_INTERNAL_8eaf0559_4_k_cu_65e2f8a34cuda3std3__45__cpo6rbeginE - _ZN34_INTERNAL_8eaf0559_4_k_cu_65e2f8a36thrust24THRUST_300001_SM_1000_NS12placeholders2_5E)
_ZN34_INTERNAL_8eaf0559_4_k_cu_65e2f8a36thrust24THRUST_300001_SM_1000_NS12placeholders2_5E:
	.zero		1
	.type		_ZN34_INTERNAL_8eaf0559_4_k_cu_65e2f8a34cuda3std3__45__cpo6rbeginE,@object
	.size		_ZN34_INTERNAL_8eaf0559_4_k_cu_65e2f8a34cuda3std3__45__cpo6rbeginE,(_ZN34_INTERNAL_8eaf0559_4_k_cu_65e2f8a34cuda3std6ranges3__45__cpo7advanceE - _ZN34_INTERNAL_8eaf0559_4_k_cu_65e2f8a34cuda3std3__45__cpo6rbeginE)
_ZN34_INTERNAL_8eaf0559_4_k_cu_65e2f8a34cuda3std3__45__cpo6rbeginE:
	.zero		1
	.type		_ZN34_INTERNAL_8eaf0559_4_k_cu_65e2f8a34cuda3std6ranges3__45__cpo7advanceE,@object
	.size		_ZN34_INTERNAL_8eaf0559_4_k_cu_65e2f8a34cuda3std6ranges3__45__cpo7advanceE,(_ZN34_INTERNAL_8eaf0559_4_k_cu_65e2f8a34cuda3std3__47nulloptE - _ZN34_INTERNAL_8eaf0559_4_k_cu_65e2f8a34cuda3std6ranges3__45__cpo7advanceE)
_ZN34_INTERNAL_8eaf0559_4_k_cu_65e2f8a34cuda3std6ranges3__45__cpo7advanceE:
	.zero		1
	.type		_ZN34_INTERNAL_8eaf0559_4_k_cu_65e2f8a34cuda3std3__47nulloptE,@object
	.size		_ZN34_INTERNAL_8eaf0559_4_k_cu_65e2f8a34cuda3std3__47nulloptE,(_ZN34_INTERNAL_8eaf0559_4_k_cu_65e2f8a34cuda3std6ranges3__45__cpo8distanceE - _ZN34_INTERNAL_8eaf0559_4_k_cu_65e2f8a34cuda3std3__47nulloptE)
_ZN34_INTERNAL_8eaf0559_4_k_cu_65e2f8a34cuda3std3__47nulloptE:
	.zero		1
	.type		_ZN34_INTERNAL_8eaf0559_4_k_cu_65e2f8a34cuda3std6ranges3__45__cpo8distanceE,@object
	.size		_ZN34_INTERNAL_8eaf0559_4_k_cu_65e2f8a34cuda3std6ranges3__45__cpo8distanceE,(_ZN34_INTERNAL_8eaf0559_4_k_cu_65e2f8a36thrust24THRUST_300001_SM_1000_NS12placeholders3_10E - _ZN34_INTERNAL_8eaf0559_4_k_cu_65e2f8a34cuda3std6ranges3__45__cpo8distanceE)
_ZN34_INTERNAL_8eaf0559_4_k_cu_65e2f8a34cuda3std6ranges3__45__cpo8distanceE:
	.zero		1
	.type		_ZN34_INTERNAL_8eaf0559_4_k_cu_65e2f8a36thrust24THRUST_300001_SM_1000_NS12placeholders3_10E,@object
	.size		_ZN34_INTERNAL_8eaf0559_4_k_cu_65e2f8a36thrust24THRUST_300001_SM_1000_NS12placeholders3_10E,(_ZN34_INTERNAL_8eaf0559_4_k_cu_65e2f8a34cuda3std3__419piecewise_constructE - _ZN34_INTERNAL_8eaf0559_4_k_cu_65e2f8a36thrust24THRUST_300001_SM_1000_NS12placeholders3_10E)
_ZN34_INTERNAL_8eaf0559_4_k_cu_65e2f8a36thrust24THRUST_300001_SM_1000_NS12placeholders3_10E:
	.zero		1
	.type		_ZN34_INTERNAL_8eaf0559_4_k_cu_65e2f8a34cuda3std3__419piecewise_constructE,@object
	.size		_ZN34_INTERNAL_8eaf0559_4_k_cu_65e2f8a34cuda3std3__419piecewise_constructE,(_ZN34_INTERNAL_8eaf0559_4_k_cu_65e2f8a34cuda3std6ranges3__45__cpo5cdataE - _ZN34_INTERNAL_8eaf0559_4_k_cu_65e2f8a34cuda3std3__419piecewise_constructE)
_ZN34_INTERNAL_8eaf0559_4_k_cu_65e2f8a34cuda3std3__419piecewise_constructE:
	.zero		1
	.type		_ZN34_INTERNAL_8eaf0559_4_k_cu_65e2f8a34cuda3std6ranges3__45__cpo5cdataE,@object
	.size		_ZN34_INTERNAL_8eaf0559_4_k_cu_65e2f8a34cuda3std6ranges3__45__cpo5cdataE,(_ZN34_INTERNAL_8eaf0559_4_k_cu_65e2f8a36thrust24THRUST_300001_SM_1000_NS12placeholders2_2E - _ZN34_INTERNAL_8eaf0559_4_k_cu_65e2f8a34cuda3std6ranges3__45__cpo5cdataE)
_ZN34_INTERNAL_8eaf0559_4_k_cu_65e2f8a34cuda3std6ranges3__45__cpo5cdataE:
	.zero		1
	.type		_ZN34_INTERNAL_8eaf0559_4_k_cu_65e2f8a36thrust24THRUST_300001_SM_1000_NS12placeholders2_2E,@object
	.size		_ZN34_INTERNAL_8eaf0559_4_k_cu_65e2f8a36thrust24THRUST_300001_SM_1000_NS12placeholders2_2E,(_ZN34_INTERNAL_8eaf0559_4_k_cu_65e2f8a34cuda3std3__45__cpo3endE - _ZN34_INTERNAL_8eaf0559_4_k_cu_65e2f8a36thrust24THRUST_300001_SM_1000_NS12placeholders2_2E)
_ZN34_INTERNAL_8eaf0559_4_k_cu_65e2f8a36thrust24THRUST_300001_SM_1000_NS12placeholders2_2E:
	.zero		1
	.type		_ZN34_INTERNAL_8eaf0559_4_k_cu_65e2f8a34cuda3std3__45__cpo3endE,@object
	.size		_ZN34_INTERNAL_8eaf0559_4_k_cu_65e2f8a34cuda3std3__45__cpo3endE,(_ZN34_INTERNAL_8eaf0559_4_k_cu_65e2f8a34cuda3std6ranges3__45__cpo3endE - _ZN34_INTERNAL_8eaf0559_4_k_cu_65e2f8a34cuda3std3__45__cpo3endE)
_ZN34_INTERNAL_8eaf0559_4_k_cu_65e2f8a34cuda3std3__45__cpo3endE:
	.zero		1
	.type		_ZN34_INTERNAL_8eaf0559_4_k_cu_65e2f8a34cuda3std6ranges3__45__cpo3endE,@object
	.size		_ZN34_INTERNAL_8eaf0559_4_k_cu_65e2f8a34cuda3std6ranges3__45__cpo3endE,(_ZN34_INTERNAL_8eaf0559_4_k_cu_65e2f8a36thrust24THRUST_300001_SM_1000_NS12placeholders2_6E - _ZN34_INTERNAL_8eaf0559_4_k_cu_65e2f8a34cuda3std6ranges3__45__cpo3endE)
_ZN34_INTERNAL_8eaf0559_4_k_cu_65e2f8a34cuda3std6ranges3__45__cpo3endE:
	.zero		1
	.type		_ZN34_INTERNAL_8eaf0559_4_k_cu_65e2f8a36thrust24THRUST_300001_SM_1000_NS12placeholders2_6E,@object
	.size		_ZN34_INTERNAL_8eaf0559_4_k_cu_65e2f8a36thrust24THRUST_300001_SM_1000_NS12placeholders2_6E,(_ZN34_INTERNAL_8eaf0559_4_k_cu_65e2f8a34cuda3std3__45__cpo4rendE - _ZN34_INTERNAL_8eaf0559_4_k_cu_65e2f8a36thrust24THRUST_300001_SM_1000_NS12placeholders2_6E)
_ZN34_INTERNAL_8eaf0559_4_k_cu_65e2f8a36thrust24THRUST_300001_SM_1000_NS12placeholders2_6E:
	.zero		1
	.type		_ZN34_INTERNAL_8eaf0559_4_k_cu_65e2f8a34cuda3std3__45__cpo4rendE,@object
	.size		_ZN34_INTERNAL_8eaf0559_4_k_cu_65e2f8a34cuda3std3__45__cpo4rendE,(_ZN34_INTERNAL_8eaf0559_4_k_cu_65e2f8a34cuda3std6ranges3__45__cpo9iter_swapE - _ZN34_INTERNAL_8eaf0559_4_k_cu_65e2f8a34cuda3std3__45__cpo4rendE)
_ZN34_INTERNAL_8eaf0559_4_k_cu_65e2f8a34cuda3std3__45__cpo4rendE:
	.zero		1
	.type		_ZN34_INTERNAL_8eaf0559_4_k_cu_65e2f8a34cuda3std6ranges3__45__cpo9iter_swapE,@object
	.size		_ZN34_INTERNAL_8eaf0559_4_k_cu_65e2f8a34cuda3std6ranges3__45__cpo9iter_swapE,(_ZN34_INTERNAL_8eaf0559_4_k_cu_65e2f8a34cuda3std3__48unexpectE - _ZN34_INTERNAL_8eaf0559_4_k_cu_65e2f8a34cuda3std6ranges3__45__cpo9iter_swapE)
_ZN34_INTERNAL_8eaf0559_4_k_cu_65e2f8a34cuda3std6ranges3__45__cpo9iter_swapE:
	.zero		1
	.type		_ZN34_INTERNAL_8eaf0559_4_k_cu_65e2f8a34cuda3std3__48unexpectE,@object
	.size		_ZN34_INTERNAL_8eaf0559_4_k_cu_65e2f8a34cuda3std3__48unexpectE,(_ZN34_INTERNAL_8eaf0559_4_k_cu_65e2f8a36thrust24THRUST_300001_SM_1000_NS8cuda_cub3parE - _ZN34_INTERNAL_8eaf0559_4_k_cu_65e2f8a34cuda3std3__48unexpectE)
_ZN34_INTERNAL_8eaf0559_4_k_cu_65e2f8a34cuda3std3__48unexpectE:
	.zero		1
	.type		_ZN34_INTERNAL_8eaf0559_4_k_cu_65e2f8a36thrust24THRUST_300001_SM_1000_NS8cuda_cub3parE,@object
	.size		_ZN34_INTERNAL_8eaf0559_4_k_cu_65e2f8a36thrust24THRUST_300001_SM_1000_NS8cuda_cub3parE,(_ZN34_INTERNAL_8eaf0559_4_k_cu_65e2f8a36thrust24THRUST_300001_SM_1000_NS12placeholders2_4E - _ZN34_INTERNAL_8eaf0559_4_k_cu_65e2f8a36thrust24THRUST_300001_SM_1000_NS8cuda_cub3parE)
_ZN34_INTERNAL_8eaf0559_4_k_cu_65e2f8a36thrust24THRUST_300001_SM_1000_NS8cuda_cub3parE:
	.zero		1
	.type		_ZN34_INTERNAL_8eaf0559_4_k_cu_65e2f8a36thrust24THRUST_300001_SM_1000_NS12placeholders2_4E,@object
	.size		_ZN34_INTERNAL_8eaf0559_4_k_cu_65e2f8a36thrust24THRUST_300001_SM_1000_NS12placeholders2_4E,(_ZN34_INTERNAL_8eaf0559_4_k_cu_65e2f8a34cuda3std3__45__cpo4cendE - _ZN34_INTERNAL_8eaf0559_4_k_cu_65e2f8a36thrust24THRUST_300001_SM_1000_NS12placeholders2_4E)
_ZN34_INTERNAL_8eaf0559_4_k_cu_65e2f8a36thrust24THRUST_300001_SM_1000_NS12placeholders2_4E:
	.zero		1
	.type		_ZN34_INTERNAL_8eaf0559_4_k_cu_65e2f8a34cuda3std3__45__cpo4cendE,@object
	.size		_ZN34_INTERNAL_8eaf0559_4_k_cu_65e2f8a34cuda3std3__45__cpo4cendE,(_ZN34_INTERNAL_8eaf0559_4_k_cu_65e2f8a34cuda3std6ranges3__45__cpo4cendE - _ZN34_INTERNAL_8eaf0559_4_k_cu_65e2f8a34cuda3std3__45__cpo4cendE)
_ZN34_INTERNAL_8eaf0559_4_k_cu_65e2f8a34cuda3std3__45__cpo4cendE:
	.zero		1
	.type		_ZN34_INTERNAL_8eaf0559_4_k_cu_65e2f8a34cuda3std6ranges3__45__cpo4cendE,@object
	.size		_ZN34_INTERNAL_8eaf0559_4_k_cu_65e2f8a34cuda3std6ranges3__45__cpo4cendE,(_ZN34_INTERNAL_8eaf0559_4_k_cu_65e2f8a34cuda3std3__420unreachable_sentinelE - _ZN34_INTERNAL_8eaf0559_4_k_cu_65e2f8a34cuda3std6ranges3__45__cpo4cendE)
_ZN34_INTERNAL_8eaf0559_4_k_cu_65e2f8a34cuda3std6ranges3__45__cpo4cendE:
	.zero		1
	.type		_ZN34_INTERNAL_8eaf0559_4_k_cu_65e2f8a34cuda3std3__420unreachable_sentinelE,@object
	.size		_ZN34_INTERNAL_8eaf0559_4_k_cu_65e2f8a34cuda3std3__420unreachable_sentinelE,(_ZN34_INTERNAL_8eaf0559_4_k_cu_65e2f8a34cuda3std6ranges3__45__cpo5ssizeE - _ZN34_INTERNAL_8eaf0559_4_k_cu_65e2f8a34cuda3std3__420unreachable_sentinelE)
_ZN34_INTERNAL_8eaf0559_4_k_cu_65e2f8a34cuda3std3__420unreachable_sentinelE:
	.zero		1
	.type		_ZN34_INTERNAL_8eaf0559_4_k_cu_65e2f8a34cuda3std6ranges3__45__cpo5ssizeE,@object
	.size		_ZN34_INTERNAL_8eaf0559_4_k_cu_65e2f8a34cuda3std6ranges3__45__cpo5ssizeE,(_ZN34_INTERNAL_8eaf0559_4_k_cu_65e2f8a36thrust24THRUST_300001_SM_1000_NS12placeholders2_8E - _ZN34_INTERNAL_8eaf0559_4_k_cu_65e2f8a34cuda3std6ranges3__45__cpo5ssizeE)
_ZN34_INTERNAL_8eaf0559_4_k_cu_65e2f8a34cuda3std6ranges3__45__cpo5ssizeE:
	.zero		1
	.type		_ZN34_INTERNAL_8eaf0559_4_k_cu_65e2f8a36thrust24THRUST_300001_SM_1000_NS12placeholders2_8E,@object
	.size		_ZN34_INTERNAL_8eaf0559_4_k_cu_65e2f8a36thrust24THRUST_300001_SM_1000_NS12placeholders2_8E,(_ZN34_INTERNAL_8eaf0559_4_k_cu_65e2f8a34cuda3std3__45__cpo5crendE - _ZN34_INTERNAL_8eaf0559_4_k_cu_65e2f8a36thrust24THRUST_300001_SM_1000_NS12placeholders2_8E)
_ZN34_INTERNAL_8eaf0559_4_k_cu_65e2f8a36thrust24THRUST_300001_SM_1000_NS12placeholders2_8E:
	.zero		1
	.type		_ZN34_INTERNAL_8eaf0559_4_k_cu_65e2f8a34cuda3std3__45__cpo5crendE,@object
	.size		_ZN34_INTERNAL_8eaf0559_4_k_cu_65e2f8a34cuda3std3__45__cpo5crendE,(_ZN34_INTERNAL_8eaf0559_4_k_cu_65e2f8a34cuda3std6ranges3__45__cpo4prevE - _ZN34_INTERNAL_8eaf0559_4_k_cu_65e2f8a34cuda3std3__45__cpo5crendE)
_ZN34_INTERNAL_8eaf0559_4_k_cu_65e2f8a34cuda3std3__45__cpo5crendE:
	.zero		1
	.type		_ZN34_INTERNAL_8eaf0559_4_k_cu_65e2f8a34cuda3std6ranges3__45__cpo4prevE,@object
	.size		_ZN34_INTERNAL_8eaf0559_4_k_cu_65e2f8a34cuda3std6ranges3__45__cpo4prevE,(_ZN34_INTERNAL_8eaf0559_4_k_cu_65e2f8a34cuda3std6ranges3__45__cpo9iter_moveE - _ZN34_INTERNAL_8eaf0559_4_k_cu_65e2f8a34cuda3std6ranges3__45__cpo4prevE)
_ZN34_INTERNAL_8eaf0559_4_k_cu_65e2f8a34cuda3std6ranges3__45__cpo4prevE:
	.zero		1
	.type		_ZN34_INTERNAL_8eaf0559_4_k_cu_65e2f8a34cuda3std6ranges3__45__cpo9iter_moveE,@object
	.size		_ZN34_INTERNAL_8eaf0559_4_k_cu_65e2f8a34cuda3std6ranges3__45__cpo9iter_moveE,(_ZN34_INTERNAL_8eaf0559_4_k_cu_65e2f8a36thrust24THRUST_300001_SM_1000_NS6system6detail10sequential3seqE - _ZN34_INTERNAL_8eaf0559_4_k_cu_65e2f8a34cuda3std6ranges3__45__cpo9iter_moveE)
_ZN34_INTERNAL_8eaf0559_4_k_cu_65e2f8a34cuda3std6ranges3__45__cpo9iter_moveE:
	.zero		1
	.type		_ZN34_INTERNAL_8eaf0559_4_k_cu_65e2f8a36thrust24THRUST_300001_SM_1000_NS6system6detail10sequential3seqE,@object
	.size		_ZN34_INTERNAL_8eaf0559_4_k_cu_65e2f8a36thrust24THRUST_300001_SM_1000_NS6system6detail10sequential3seqE,(.L_40 - _ZN34_INTERNAL_8eaf0559_4_k_cu_65e2f8a36thrust24THRUST_300001_SM_1000_NS6system6detail10sequential3seqE)
_ZN34_INTERNAL_8eaf0559_4_k_cu_65e2f8a36thrust24THRUST_300001_SM_1000_NS6system6detail10sequential3seqE:
	.zero		1
.L_40:


//--------------------- .nv.constant0._ZN3cub18CUB_300001_SM_10006detail11EmptyKernelIvEEvv --------------------------
	.section	.nv.constant0._ZN3cub18CUB_300001_SM_10006detail11EmptyKernelIvEEvv,"a",@progbits
	.sectionflags	@""
	.align	4
.nv.constant0._ZN3cub18CUB_300001_SM_10006detail11EmptyKernelIvEEvv:
	.zero		896


//--------------------- .nv.constant0._Z12setup_kernelP17curandStateXORWOWm --------------------------
	.section	.nv.constant0._Z12setup_kernelP17curandStateXORWOWm,"a",@progbits
	.sectionflags	@""
	.align	4
.nv.constant0._Z12setup_kernelP17curandStateXORWOWm:
	.zero		912


//--------------------- .nv.constant0._Z8testRandP17curandStateXORWOWi --------------------------
	.section	.nv.constant0._Z8testRandP17curandStateXORWOWi,"a",@progbits
	.sectionflags	@""
	.align	4
.nv.constant0._Z8testRandP17curandStateXORWOWi:
	.zero		908


//--------------------- SYMBOLS --------------------------

	.type		.nv.reservedSmem.offset0,@object
	.size		.nv.reservedSmem.offset0,0x4
	.type		vprintf,@function
